//
// Generated by NVIDIA NVVM Compiler
//
// Compiler Build ID: CL-36424714
// Cuda compilation tools, release 13.0, V13.0.88
// Based on NVVM 20.0.0
//

.version 9.0
.target sm_100
.address_size 64

	// .globl	stage_estabilidade2
.extern .func  (.param .b64 func_retval0) malloc
(
	.param .b64 malloc_param_0
)
;

.visible .entry stage_estabilidade2(
	.param .u64 .ptr .align 1 stage_estabilidade2_param_0,
	.param .u64 .ptr .align 1 stage_estabilidade2_param_1,
	.param .u64 .ptr .align 1 stage_estabilidade2_param_2,
	.param .u64 .ptr .align 1 stage_estabilidade2_param_3,
	.param .align 16 .b8 stage_estabilidade2_param_4[16],
	.param .align 4 .b8 stage_estabilidade2_param_5[12],
	.param .f32 stage_estabilidade2_param_6,
	.param .f32 stage_estabilidade2_param_7,
	.param .f32 stage_estabilidade2_param_8,
	.param .f32 stage_estabilidade2_param_9,
	.param .u32 stage_estabilidade2_param_10
)
{
	.reg .pred 	%p<40>;
	.reg .b32 	%r<139>;
	.reg .b32 	%f<288>;
	.reg .b64 	%rd<89>;

	ld.param.u64 	%rd5, [stage_estabilidade2_param_0];
	ld.param.u64 	%rd6, [stage_estabilidade2_param_1];
	ld.param.u64 	%rd7, [stage_estabilidade2_param_2];
	ld.param.u64 	%rd8, [stage_estabilidade2_param_3];
	ld.param.f32 	%f25, [stage_estabilidade2_param_6];
	ld.param.f32 	%f26, [stage_estabilidade2_param_7];
	ld.param.f32 	%f27, [stage_estabilidade2_param_8];
	ld.param.f32 	%f28, [stage_estabilidade2_param_9];
	ld.param.u32 	%r23, [stage_estabilidade2_param_10];
	cvta.to.global.u64 	%rd1, %rd7;
	cvta.to.global.u64 	%rd2, %rd8;
	cvta.to.global.u64 	%rd3, %rd6;
	mov.u32 	%r24, %tid.x;
	mov.u32 	%r25, %ctaid.x;
	mov.u32 	%r26, %ntid.x;
	mad.lo.s32 	%r1, %r25, %r26, %r24;
	mul.wide.s32 	%rd9, %r23, 4;
	{ // callseq 0, 0
	.param .b64 param0;
	st.param.b64 	[param0], %rd9;
	.param .b64 retval0;
	call.uni (retval0), 
	malloc, 
	(
	param0
	);
	ld.param.b64 	%rd10, [retval0];
	} // callseq 0
	setp.lt.s32 	%p1, %r23, 1;
	@%p1 bra 	$L__BB0_13;
	and.b32  	%r2, %r23, 7;
	setp.lt.u32 	%p2, %r23, 8;
	mov.u32 	%r135, %r23;
	mov.u32 	%r136, %r1;
	@%p2 bra 	$L__BB0_5;
	add.s32 	%r131, %r23, -4;
	and.b32  	%r27, %r23, 2147483640;
	neg.s32 	%r130, %r27;
	mov.u32 	%r136, %r1;
$L__BB0_3:
	.pragma "nounroll";
	add.s32 	%r28, %r131, 3;
	mul.wide.u32 	%rd11, %r28, 4;
	add.s64 	%rd12, %rd3, %rd11;
	ld.global.u32 	%r29, [%rd12];
	div.s32 	%r30, %r136, %r29;
	mul.lo.s32 	%r31, %r30, %r29;
	sub.s32 	%r32, %r136, %r31;
	add.s64 	%rd13, %rd2, %rd11;
	ld.global.f32 	%f29, [%rd13];
	cvt.rn.f32.s32 	%f30, %r32;
	add.s64 	%rd14, %rd1, %rd11;
	ld.global.f32 	%f31, [%rd14];
	fma.rn.f32 	%f32, %f31, %f30, %f29;
	add.s64 	%rd15, %rd10, %rd11;
	st.f32 	[%rd15], %f32;
	add.s32 	%r33, %r131, 2;
	mul.wide.u32 	%rd16, %r33, 4;
	add.s64 	%rd17, %rd3, %rd16;
	ld.global.u32 	%r34, [%rd17];
	div.s32 	%r35, %r30, %r34;
	mul.lo.s32 	%r36, %r35, %r34;
	sub.s32 	%r37, %r30, %r36;
	add.s64 	%rd18, %rd2, %rd16;
	ld.global.f32 	%f33, [%rd18];
	cvt.rn.f32.s32 	%f34, %r37;
	add.s64 	%rd19, %rd1, %rd16;
	ld.global.f32 	%f35, [%rd19];
	fma.rn.f32 	%f36, %f35, %f34, %f33;
	add.s64 	%rd20, %rd10, %rd16;
	st.f32 	[%rd20], %f36;
	add.s32 	%r38, %r131, 1;
	mul.wide.u32 	%rd21, %r38, 4;
	add.s64 	%rd22, %rd3, %rd21;
	ld.global.u32 	%r39, [%rd22];
	div.s32 	%r40, %r35, %r39;
	mul.lo.s32 	%r41, %r40, %r39;
	sub.s32 	%r42, %r35, %r41;
	add.s64 	%rd23, %rd2, %rd21;
	ld.global.f32 	%f37, [%rd23];
	cvt.rn.f32.s32 	%f38, %r42;
	add.s64 	%rd24, %rd1, %rd21;
	ld.global.f32 	%f39, [%rd24];
	fma.rn.f32 	%f40, %f39, %f38, %f37;
	add.s64 	%rd25, %rd10, %rd21;
	st.f32 	[%rd25], %f40;
	add.s32 	%r43, %r131, -4;
	mul.wide.u32 	%rd26, %r131, 4;
	add.s64 	%rd27, %rd3, %rd26;
	ld.global.u32 	%r44, [%rd27];
	div.s32 	%r45, %r40, %r44;
	mul.lo.s32 	%r46, %r45, %r44;
	sub.s32 	%r47, %r40, %r46;
	add.s64 	%rd28, %rd2, %rd26;
	ld.global.f32 	%f41, [%rd28];
	cvt.rn.f32.s32 	%f42, %r47;
	add.s64 	%rd29, %rd1, %rd26;
	ld.global.f32 	%f43, [%rd29];
	fma.rn.f32 	%f44, %f43, %f42, %f41;
	add.s64 	%rd30, %rd10, %rd26;
	st.f32 	[%rd30], %f44;
	add.s32 	%r48, %r131, -1;
	mul.wide.u32 	%rd31, %r48, 4;
	add.s64 	%rd32, %rd3, %rd31;
	ld.global.u32 	%r49, [%rd32];
	div.s32 	%r50, %r45, %r49;
	mul.lo.s32 	%r51, %r50, %r49;
	sub.s32 	%r52, %r45, %r51;
	add.s64 	%rd33, %rd2, %rd31;
	ld.global.f32 	%f45, [%rd33];
	cvt.rn.f32.s32 	%f46, %r52;
	add.s64 	%rd34, %rd1, %rd31;
	ld.global.f32 	%f47, [%rd34];
	fma.rn.f32 	%f48, %f47, %f46, %f45;
	add.s64 	%rd35, %rd10, %rd31;
	st.f32 	[%rd35], %f48;
	add.s32 	%r53, %r131, -2;
	mul.wide.u32 	%rd36, %r53, 4;
	add.s64 	%rd37, %rd3, %rd36;
	ld.global.u32 	%r54, [%rd37];
	div.s32 	%r55, %r50, %r54;
	mul.lo.s32 	%r56, %r55, %r54;
	sub.s32 	%r57, %r50, %r56;
	add.s64 	%rd38, %rd2, %rd36;
	ld.global.f32 	%f49, [%rd38];
	cvt.rn.f32.s32 	%f50, %r57;
	add.s64 	%rd39, %rd1, %rd36;
	ld.global.f32 	%f51, [%rd39];
	fma.rn.f32 	%f52, %f51, %f50, %f49;
	add.s64 	%rd40, %rd10, %rd36;
	st.f32 	[%rd40], %f52;
	add.s32 	%r58, %r131, -3;
	mul.wide.u32 	%rd41, %r58, 4;
	add.s64 	%rd42, %rd3, %rd41;
	ld.global.u32 	%r59, [%rd42];
	div.s32 	%r60, %r55, %r59;
	mul.lo.s32 	%r61, %r60, %r59;
	sub.s32 	%r62, %r55, %r61;
	add.s64 	%rd43, %rd2, %rd41;
	ld.global.f32 	%f53, [%rd43];
	cvt.rn.f32.s32 	%f54, %r62;
	add.s64 	%rd44, %rd1, %rd41;
	ld.global.f32 	%f55, [%rd44];
	fma.rn.f32 	%f56, %f55, %f54, %f53;
	add.s64 	%rd45, %rd10, %rd41;
	st.f32 	[%rd45], %f56;
	mul.wide.u32 	%rd46, %r43, 4;
	add.s64 	%rd47, %rd3, %rd46;
	ld.global.u32 	%r63, [%rd47];
	div.s32 	%r136, %r60, %r63;
	mul.lo.s32 	%r64, %r136, %r63;
	sub.s32 	%r65, %r60, %r64;
	add.s64 	%rd48, %rd2, %rd46;
	ld.global.f32 	%f57, [%rd48];
	cvt.rn.f32.s32 	%f58, %r65;
	add.s64 	%rd49, %rd1, %rd46;
	ld.global.f32 	%f59, [%rd49];
	fma.rn.f32 	%f60, %f59, %f58, %f57;
	add.s64 	%rd50, %rd10, %rd46;
	st.f32 	[%rd50], %f60;
	add.s32 	%r131, %r131, -8;
	add.s32 	%r130, %r130, 8;
	setp.ne.s32 	%p3, %r130, 0;
	@%p3 bra 	$L__BB0_3;
	add.s32 	%r135, %r131, 4;
$L__BB0_5:
	setp.eq.s32 	%p4, %r2, 0;
	@%p4 bra 	$L__BB0_13;
	and.b32  	%r14, %r23, 3;
	setp.lt.u32 	%p5, %r2, 4;
	@%p5 bra 	$L__BB0_8;
	add.s32 	%r66, %r135, -1;
	mul.wide.u32 	%rd51, %r66, 4;
	add.s64 	%rd52, %rd3, %rd51;
	ld.global.u32 	%r67, [%rd52];
	div.s32 	%r68, %r136, %r67;
	mul.lo.s32 	%r69, %r68, %r67;
	sub.s32 	%r70, %r136, %r69;
	add.s64 	%rd53, %rd2, %rd51;
	ld.global.f32 	%f61, [%rd53];
	cvt.rn.f32.s32 	%f62, %r70;
	add.s64 	%rd54, %rd1, %rd51;
	ld.global.f32 	%f63, [%rd54];
	fma.rn.f32 	%f64, %f63, %f62, %f61;
	add.s64 	%rd55, %rd10, %rd51;
	st.f32 	[%rd55], %f64;
	add.s32 	%r71, %r135, -2;
	mul.wide.u32 	%rd56, %r71, 4;
	add.s64 	%rd57, %rd3, %rd56;
	ld.global.u32 	%r72, [%rd57];
	div.s32 	%r73, %r68, %r72;
	mul.lo.s32 	%r74, %r73, %r72;
	sub.s32 	%r75, %r68, %r74;
	add.s64 	%rd58, %rd2, %rd56;
	ld.global.f32 	%f65, [%rd58];
	cvt.rn.f32.s32 	%f66, %r75;
	add.s64 	%rd59, %rd1, %rd56;
	ld.global.f32 	%f67, [%rd59];
	fma.rn.f32 	%f68, %f67, %f66, %f65;
	add.s64 	%rd60, %rd10, %rd56;
	st.f32 	[%rd60], %f68;
	add.s32 	%r76, %r135, -3;
	mul.wide.u32 	%rd61, %r76, 4;
	add.s64 	%rd62, %rd3, %rd61;
	ld.global.u32 	%r77, [%rd62];
	div.s32 	%r78, %r73, %r77;
	mul.lo.s32 	%r79, %r78, %r77;
	sub.s32 	%r80, %r73, %r79;
	add.s64 	%rd63, %rd2, %rd61;
	ld.global.f32 	%f69, [%rd63];
	cvt.rn.f32.s32 	%f70, %r80;
	add.s64 	%rd64, %rd1, %rd61;
	ld.global.f32 	%f71, [%rd64];
	fma.rn.f32 	%f72, %f71, %f70, %f69;
	add.s64 	%rd65, %rd10, %rd61;
	st.f32 	[%rd65], %f72;
	add.s32 	%r135, %r135, -4;
	mul.wide.u32 	%rd66, %r135, 4;
	add.s64 	%rd67, %rd3, %rd66;
	ld.global.u32 	%r81, [%rd67];
	div.s32 	%r136, %r78, %r81;
	mul.lo.s32 	%r82, %r136, %r81;
	sub.s32 	%r83, %r78, %r82;
	add.s64 	%rd68, %rd2, %rd66;
	ld.global.f32 	%f73, [%rd68];
	cvt.rn.f32.s32 	%f74, %r83;
	add.s64 	%rd69, %rd1, %rd66;
	ld.global.f32 	%f75, [%rd69];
	fma.rn.f32 	%f76, %f75, %f74, %f73;
	add.s64 	%rd70, %rd10, %rd66;
	st.f32 	[%rd70], %f76;
$L__BB0_8:
	setp.eq.s32 	%p6, %r14, 0;
	@%p6 bra 	$L__BB0_13;
	setp.eq.s32 	%p7, %r14, 1;
	@%p7 bra 	$L__BB0_11;
	add.s32 	%r84, %r135, -1;
	mul.wide.u32 	%rd71, %r84, 4;
	add.s64 	%rd72, %rd3, %rd71;
	ld.global.u32 	%r85, [%rd72];
	div.s32 	%r86, %r136, %r85;
	mul.lo.s32 	%r87, %r86, %r85;
	sub.s32 	%r88, %r136, %r87;
	add.s64 	%rd73, %rd2, %rd71;
	ld.global.f32 	%f77, [%rd73];
	cvt.rn.f32.s32 	%f78, %r88;
	add.s64 	%rd74, %rd1, %rd71;
	ld.global.f32 	%f79, [%rd74];
	fma.rn.f32 	%f80, %f79, %f78, %f77;
	add.s64 	%rd75, %rd10, %rd71;
	st.f32 	[%rd75], %f80;
	add.s32 	%r135, %r135, -2;
	mul.wide.u32 	%rd76, %r135, 4;
	add.s64 	%rd77, %rd3, %rd76;
	ld.global.u32 	%r89, [%rd77];
	div.s32 	%r136, %r86, %r89;
	mul.lo.s32 	%r90, %r136, %r89;
	sub.s32 	%r91, %r86, %r90;
	add.s64 	%rd78, %rd2, %rd76;
	ld.global.f32 	%f81, [%rd78];
	cvt.rn.f32.s32 	%f82, %r91;
	add.s64 	%rd79, %rd1, %rd76;
	ld.global.f32 	%f83, [%rd79];
	fma.rn.f32 	%f84, %f83, %f82, %f81;
	add.s64 	%rd80, %rd10, %rd76;
	st.f32 	[%rd80], %f84;
$L__BB0_11:
	and.b32  	%r92, %r23, 1;
	setp.eq.b32 	%p8, %r92, 1;
	not.pred 	%p9, %p8;
	@%p9 bra 	$L__BB0_13;
	add.s32 	%r93, %r135, -1;
	mul.wide.u32 	%rd81, %r93, 4;
	add.s64 	%rd82, %rd3, %rd81;
	ld.global.u32 	%r94, [%rd82];
	rem.s32 	%r95, %r136, %r94;
	add.s64 	%rd83, %rd2, %rd81;
	ld.global.f32 	%f85, [%rd83];
	cvt.rn.f32.s32 	%f86, %r95;
	add.s64 	%rd84, %rd1, %rd81;
	ld.global.f32 	%f87, [%rd84];
	fma.rn.f32 	%f88, %f87, %f86, %f85;
	add.s64 	%rd85, %rd10, %rd81;
	st.f32 	[%rd85], %f88;
$L__BB0_13:
	ld.f32 	%f1, [%rd10];
	ld.f32 	%f2, [%rd10+4];
	ld.f32 	%f3, [%rd10+8];
	ld.f32 	%f4, [%rd10+12];
	abs.f32 	%f5, %f1;
	setp.eq.f32 	%p10, %f1, 0f3F800000;
	mov.f32 	%f285, 0f3F800000;
	@%p10 bra 	$L__BB0_20;
	setp.num.f32 	%p11, %f5, %f5;
	@%p11 bra 	$L__BB0_16;
	mov.f32 	%f146, 0f3FD9999A;
	add.rn.f32 	%f285, %f1, %f146;
	bra.uni 	$L__BB0_20;
$L__BB0_16:
	setp.neu.f32 	%p12, %f1, 0f00000000;
	setp.neu.f32 	%p13, %f5, 0f7F800000;
	and.pred  	%p14, %p12, %p13;
	@%p14 bra 	$L__BB0_18;
	add.f32 	%f145, %f1, %f1;
	mov.b32 	%r105, %f145;
	and.b32  	%r106, %r105, 2147483647;
	mov.b32 	%f285, %r106;
	bra.uni 	$L__BB0_20;
$L__BB0_18:
	setp.lt.f32 	%p15, %f5, 0f00800000;
	mul.f32 	%f90, %f5, 0f4B800000;
	selp.f32 	%f91, %f90, %f5, %p15;
	mov.b32 	%r96, %f91;
	add.s32 	%r97, %r96, -1060439283;
	and.b32  	%r98, %r97, -8388608;
	sub.s32 	%r99, %r96, %r98;
	mov.b32 	%f92, %r99;
	cvt.rn.f32.s32 	%f93, %r98;
	selp.f32 	%f94, 0fC1C00000, 0f00000000, %p15;
	fma.rn.f32 	%f95, %f93, 0f34000000, %f94;
	add.f32 	%f96, %f92, 0fBF800000;
	add.f32 	%f97, %f92, 0f3F800000;
	rcp.approx.ftz.f32 	%f98, %f97;
	add.f32 	%f99, %f96, %f96;
	mul.f32 	%f100, %f99, %f98;
	mul.f32 	%f101, %f100, %f100;
	neg.f32 	%f102, %f100;
	sub.f32 	%f103, %f96, %f100;
	add.f32 	%f104, %f103, %f103;
	fma.rn.f32 	%f105, %f102, %f96, %f104;
	mul.rn.f32 	%f106, %f98, %f105;
	fma.rn.f32 	%f107, %f101, 0f3A2C32E4, 0f3B52E7DB;
	fma.rn.f32 	%f108, %f107, %f101, 0f3C93BB73;
	fma.rn.f32 	%f109, %f108, %f101, 0f3DF6384F;
	mul.rn.f32 	%f110, %f109, %f101;
	fma.rn.f32 	%f111, %f100, 0f3FB8AA3B, %f95;
	mul.f32 	%f112, %f110, 0f40400000;
	sub.f32 	%f113, %f95, %f111;
	fma.rn.f32 	%f114, %f100, 0f3FB8AA3B, %f113;
	fma.rn.f32 	%f115, %f106, 0f3FB8AA3B, %f114;
	fma.rn.f32 	%f116, %f100, 0f32A55E34, %f115;
	fma.rn.f32 	%f117, %f112, %f106, %f116;
	fma.rn.f32 	%f118, %f110, %f100, %f117;
	add.rn.f32 	%f119, %f111, %f118;
	mov.f32 	%f120, 0f3FD9999A;
	mul.rn.f32 	%f121, %f119, %f120;
	cvt.rni.f32.f32 	%f122, %f121;
	sub.f32 	%f123, %f121, %f122;
	neg.f32 	%f124, %f121;
	fma.rn.f32 	%f125, %f119, 0f3FD9999A, %f124;
	neg.f32 	%f126, %f111;
	add.rn.f32 	%f127, %f119, %f126;
	neg.f32 	%f128, %f127;
	add.rn.f32 	%f129, %f118, %f128;
	fma.rn.f32 	%f130, %f129, 0f3FD9999A, %f125;
	add.f32 	%f131, %f123, %f130;
	setp.gt.f32 	%p16, %f122, 0f00000000;
	selp.b32 	%r100, 0, -2097152000, %p16;
	setp.geu.f32 	%p17, %f1, 0f00000000;
	setp.lt.f32 	%p18, %f121, 0f00000000;
	selp.f32 	%f132, 0f00000000, 0f7F800000, %p18;
	abs.f32 	%f133, %f121;
	setp.gt.f32 	%p19, %f133, 0f43180000;
	cvt.rzi.s32.f32 	%r101, %f122;
	shl.b32 	%r102, %r101, 23;
	sub.s32 	%r103, %r102, %r100;
	mov.b32 	%f134, %r103;
	add.s32 	%r104, %r100, 2130706432;
	mov.b32 	%f135, %r104;
	fma.rn.f32 	%f136, %f131, 0f391FCB8E, 0f3AAF85ED;
	fma.rn.f32 	%f137, %f136, %f131, 0f3C1D9856;
	fma.rn.f32 	%f138, %f137, %f131, 0f3D6357BB;
	fma.rn.f32 	%f139, %f138, %f131, 0f3E75FDEC;
	fma.rn.f32 	%f140, %f139, %f131, 0f3F317218;
	fma.rn.f32 	%f141, %f140, %f131, 0f3F800000;
	mul.f32 	%f142, %f141, %f135;
	mul.f32 	%f143, %f142, %f134;
	selp.f32 	%f285, %f132, %f143, %p19;
	@%p17 bra 	$L__BB0_20;
	mov.f32 	%f285, 0f7FFFFFFF;
$L__BB0_20:
	add.f32 	%f148, %f285, 0f3F800000;
	rcp.rn.f32 	%f149, %f148;
	rcp.rn.f32 	%f150, %f1;
	sub.f32 	%f10, %f150, %f149;
	fma.rn.f32 	%f11, %f2, 0fC0400000, 0f41200000;
	mov.f32 	%f151, 0f3E99999A;
	div.rn.f32 	%f12, %f151, %f1;
	sub.f32 	%f152, %f4, %f28;
	add.f32 	%f153, %f152, %f152;
	div.rn.f32 	%f13, %f153, %f1;
	abs.f32 	%f14, %f13;
	setp.eq.f32 	%p20, %f13, 0f3F800000;
	mov.f32 	%f286, 0f3F800000;
	@%p20 bra 	$L__BB0_27;
	setp.num.f32 	%p21, %f14, %f14;
	@%p21 bra 	$L__BB0_23;
	mov.f32 	%f210, 0fBEAAAAAB;
	add.rn.f32 	%f286, %f13, %f210;
	bra.uni 	$L__BB0_27;
$L__BB0_23:
	setp.neu.f32 	%p22, %f13, 0f00000000;
	setp.neu.f32 	%p23, %f14, 0f7F800000;
	and.pred  	%p24, %p22, %p23;
	@%p24 bra 	$L__BB0_25;
	add.f32 	%f209, %f13, %f13;
	mov.b32 	%r116, %f209;
	and.b32  	%r117, %r116, 2147483647;
	xor.b32  	%r118, %r117, 2139095040;
	mov.b32 	%f286, %r118;
	bra.uni 	$L__BB0_27;
$L__BB0_25:
	setp.lt.f32 	%p25, %f14, 0f00800000;
	mul.f32 	%f154, %f14, 0f4B800000;
	selp.f32 	%f155, %f154, %f14, %p25;
	mov.b32 	%r107, %f155;
	add.s32 	%r108, %r107, -1060439283;
	and.b32  	%r109, %r108, -8388608;
	sub.s32 	%r110, %r107, %r109;
	mov.b32 	%f156, %r110;
	cvt.rn.f32.s32 	%f157, %r109;
	selp.f32 	%f158, 0fC1C00000, 0f00000000, %p25;
	fma.rn.f32 	%f159, %f157, 0f34000000, %f158;
	add.f32 	%f160, %f156, 0fBF800000;
	add.f32 	%f161, %f156, 0f3F800000;
	rcp.approx.ftz.f32 	%f162, %f161;
	add.f32 	%f163, %f160, %f160;
	mul.f32 	%f164, %f163, %f162;
	mul.f32 	%f165, %f164, %f164;
	neg.f32 	%f166, %f164;
	sub.f32 	%f167, %f160, %f164;
	add.f32 	%f168, %f167, %f167;
	fma.rn.f32 	%f169, %f166, %f160, %f168;
	mul.rn.f32 	%f170, %f162, %f169;
	fma.rn.f32 	%f171, %f165, 0f3A2C32E4, 0f3B52E7DB;
	fma.rn.f32 	%f172, %f171, %f165, 0f3C93BB73;
	fma.rn.f32 	%f173, %f172, %f165, 0f3DF6384F;
	mul.rn.f32 	%f174, %f173, %f165;
	fma.rn.f32 	%f175, %f164, 0f3FB8AA3B, %f159;
	mul.f32 	%f176, %f174, 0f40400000;
	sub.f32 	%f177, %f159, %f175;
	fma.rn.f32 	%f178, %f164, 0f3FB8AA3B, %f177;
	fma.rn.f32 	%f179, %f170, 0f3FB8AA3B, %f178;
	fma.rn.f32 	%f180, %f164, 0f32A55E34, %f179;
	fma.rn.f32 	%f181, %f176, %f170, %f180;
	fma.rn.f32 	%f182, %f174, %f164, %f181;
	add.rn.f32 	%f183, %f175, %f182;
	mov.f32 	%f184, 0fBEAAAAAB;
	mul.rn.f32 	%f185, %f183, %f184;
	cvt.rni.f32.f32 	%f186, %f185;
	sub.f32 	%f187, %f185, %f186;
	neg.f32 	%f188, %f185;
	fma.rn.f32 	%f189, %f183, 0fBEAAAAAB, %f188;
	neg.f32 	%f190, %f175;
	add.rn.f32 	%f191, %f183, %f190;
	neg.f32 	%f192, %f191;
	add.rn.f32 	%f193, %f182, %f192;
	fma.rn.f32 	%f194, %f193, 0fBEAAAAAB, %f189;
	add.f32 	%f195, %f187, %f194;
	setp.gt.f32 	%p26, %f186, 0f00000000;
	selp.b32 	%r111, 0, -2097152000, %p26;
	setp.geu.f32 	%p27, %f13, 0f00000000;
	setp.lt.f32 	%p28, %f185, 0f00000000;
	selp.f32 	%f196, 0f00000000, 0f7F800000, %p28;
	abs.f32 	%f197, %f185;
	setp.gt.f32 	%p29, %f197, 0f43180000;
	cvt.rzi.s32.f32 	%r112, %f186;
	shl.b32 	%r113, %r112, 23;
	sub.s32 	%r114, %r113, %r111;
	mov.b32 	%f198, %r114;
	add.s32 	%r115, %r111, 2130706432;
	mov.b32 	%f199, %r115;
	fma.rn.f32 	%f200, %f195, 0f391FCB8E, 0f3AAF85ED;
	fma.rn.f32 	%f201, %f200, %f195, 0f3C1D9856;
	fma.rn.f32 	%f202, %f201, %f195, 0f3D6357BB;
	fma.rn.f32 	%f203, %f202, %f195, 0f3E75FDEC;
	fma.rn.f32 	%f204, %f203, %f195, 0f3F317218;
	fma.rn.f32 	%f205, %f204, %f195, 0f3F800000;
	mul.f32 	%f206, %f205, %f199;
	mul.f32 	%f207, %f206, %f198;
	selp.f32 	%f286, %f196, %f207, %p29;
	@%p27 bra 	$L__BB0_27;
	mov.f32 	%f286, 0f7FFFFFFF;
$L__BB0_27:
	mov.f32 	%f287, 0f3F800000;
	sub.f32 	%f212, %f287, %f12;
	mul.f32 	%f213, %f212, %f286;
	div.rn.f32 	%f214, %f11, 0f40E00000;
	mul.f32 	%f215, %f214, %f10;
	mul.f32 	%f216, %f215, %f213;
	mul.f32 	%f19, %f216, 0f408E147B;
	abs.f32 	%f20, %f19;
	setp.eq.f32 	%p30, %f19, 0f3F800000;
	@%p30 bra 	$L__BB0_34;
	setp.num.f32 	%p31, %f20, %f20;
	@%p31 bra 	$L__BB0_30;
	mov.f32 	%f273, 0f3F9851EC;
	add.rn.f32 	%f287, %f19, %f273;
	bra.uni 	$L__BB0_34;
$L__BB0_30:
	setp.neu.f32 	%p32, %f19, 0f00000000;
	setp.neu.f32 	%p33, %f20, 0f7F800000;
	and.pred  	%p34, %p32, %p33;
	@%p34 bra 	$L__BB0_32;
	add.f32 	%f272, %f19, %f19;
	mov.b32 	%r128, %f272;
	and.b32  	%r129, %r128, 2147483647;
	mov.b32 	%f287, %r129;
	bra.uni 	$L__BB0_34;
$L__BB0_32:
	setp.lt.f32 	%p35, %f20, 0f00800000;
	mul.f32 	%f217, %f20, 0f4B800000;
	selp.f32 	%f218, %f217, %f20, %p35;
	mov.b32 	%r119, %f218;
	add.s32 	%r120, %r119, -1060439283;
	and.b32  	%r121, %r120, -8388608;
	sub.s32 	%r122, %r119, %r121;
	mov.b32 	%f219, %r122;
	cvt.rn.f32.s32 	%f220, %r121;
	selp.f32 	%f221, 0fC1C00000, 0f00000000, %p35;
	fma.rn.f32 	%f222, %f220, 0f34000000, %f221;
	add.f32 	%f223, %f219, 0fBF800000;
	add.f32 	%f224, %f219, 0f3F800000;
	rcp.approx.ftz.f32 	%f225, %f224;
	add.f32 	%f226, %f223, %f223;
	mul.f32 	%f227, %f226, %f225;
	mul.f32 	%f228, %f227, %f227;
	neg.f32 	%f229, %f227;
	sub.f32 	%f230, %f223, %f227;
	add.f32 	%f231, %f230, %f230;
	fma.rn.f32 	%f232, %f229, %f223, %f231;
	mul.rn.f32 	%f233, %f225, %f232;
	fma.rn.f32 	%f234, %f228, 0f3A2C32E4, 0f3B52E7DB;
	fma.rn.f32 	%f235, %f234, %f228, 0f3C93BB73;
	fma.rn.f32 	%f236, %f235, %f228, 0f3DF6384F;
	mul.rn.f32 	%f237, %f236, %f228;
	fma.rn.f32 	%f238, %f227, 0f3FB8AA3B, %f222;
	mul.f32 	%f239, %f237, 0f40400000;
	sub.f32 	%f240, %f222, %f238;
	fma.rn.f32 	%f241, %f227, 0f3FB8AA3B, %f240;
	fma.rn.f32 	%f242, %f233, 0f3FB8AA3B, %f241;
	fma.rn.f32 	%f243, %f227, 0f32A55E34, %f242;
	fma.rn.f32 	%f244, %f239, %f233, %f243;
	fma.rn.f32 	%f245, %f237, %f227, %f244;
	add.rn.f32 	%f246, %f238, %f245;
	mov.f32 	%f247, 0f3F9851EC;
	mul.rn.f32 	%f248, %f246, %f247;
	cvt.rni.f32.f32 	%f249, %f248;
	sub.f32 	%f250, %f248, %f249;
	neg.f32 	%f251, %f248;
	fma.rn.f32 	%f252, %f246, 0f3F9851EC, %f251;
	neg.f32 	%f253, %f238;
	add.rn.f32 	%f254, %f246, %f253;
	neg.f32 	%f255, %f254;
	add.rn.f32 	%f256, %f245, %f255;
	fma.rn.f32 	%f257, %f256, 0f3F9851EC, %f252;
	add.f32 	%f258, %f250, %f257;
	setp.gt.f32 	%p36, %f249, 0f00000000;
	selp.b32 	%r123, 0, -2097152000, %p36;
	setp.geu.f32 	%p37, %f19, 0f00000000;
	setp.lt.f32 	%p38, %f248, 0f00000000;
	selp.f32 	%f259, 0f00000000, 0f7F800000, %p38;
	abs.f32 	%f260, %f248;
	setp.gt.f32 	%p39, %f260, 0f43180000;
	cvt.rzi.s32.f32 	%r124, %f249;
	shl.b32 	%r125, %r124, 23;
	sub.s32 	%r126, %r125, %r123;
	mov.b32 	%f261, %r126;
	add.s32 	%r127, %r123, 2130706432;
	mov.b32 	%f262, %r127;
	fma.rn.f32 	%f263, %f258, 0f391FCB8E, 0f3AAF85ED;
	fma.rn.f32 	%f264, %f263, %f258, 0f3C1D9856;
	fma.rn.f32 	%f265, %f264, %f258, 0f3D6357BB;
	fma.rn.f32 	%f266, %f265, %f258, 0f3E75FDEC;
	fma.rn.f32 	%f267, %f266, %f258, 0f3F317218;
	fma.rn.f32 	%f268, %f267, %f258, 0f3F800000;
	mul.f32 	%f269, %f268, %f262;
	mul.f32 	%f270, %f269, %f261;
	selp.f32 	%f287, %f259, %f270, %p39;
	@%p37 bra 	$L__BB0_34;
	mov.f32 	%f287, 0f7FFFFFFF;
$L__BB0_34:
	cvta.to.global.u64 	%rd86, %rd5;
	mov.f32 	%f274, 0f3F800000;
	sub.f32 	%f275, %f274, %f287;
	add.f32 	%f276, %f275, 0fBDA3D70A;
	mul.f32 	%f277, %f3, 0f3FC99999;
	mul.f32 	%f278, %f277, %f276;
	mul.f32 	%f279, %f26, %f278;
	fma.rn.f32 	%f280, %f25, %f28, %f27;
	fma.rn.f32 	%f281, %f4, %f279, %f280;
	add.f32 	%f282, %f25, %f279;
	div.rn.f32 	%f283, %f281, %f282;
	add.f32 	%f284, %f283, 0fBDA3D70A;
	mul.wide.s32 	%rd87, %r1, 4;
	add.s64 	%rd88, %rd86, %rd87;
	st.global.f32 	[%rd88], %f284;
	ret;

}


// ===== COMPILED SASS (sm_100) =====

	.target	sm_100

	.elftype	@"ET_EXEC"


//--------------------- .note.nv.tkinfo           --------------------------
	.section	.note.nv.tkinfo,"",@"SHT_NOTE"
	.sectionflags	@"SHF_NOTE_NV_TKINFO"
	.tkinfo
        /*0018*/ 	.word	0x00000002
        /*0030*/ 	.string	""
        /*0030*/ 	.string	"ptxas"
        /*0030*/ 	.string	"Cuda compilation tools, release 13.0, V13.0.88"
        /*0030*/ 	.string	"Build cuda_13.0.r13.0/compiler.36424714_0"
        /*0030*/ 	.string	"-arch sm_100 -m 64 "



//--------------------- .note.nv.cuinfo           --------------------------
	.section	.note.nv.cuinfo,"",@"SHT_NOTE"
	.sectionflags	@"SHF_NOTE_NV_CUINFO"
        /*0018*/ 	.short	0x0002
        /*001a*/ 	.short	0x0064
        /*001c*/ 	.short	0x0082
	.zero		2


//--------------------- .nv.info                  --------------------------
	.section	.nv.info,"",@"SHT_CUDA_INFO"
	.align	4


	//----- nvinfo : EIATTR_REGCOUNT
	.align		4
        /*0000*/ 	.byte	0x04, 0x2f
        /*0002*/ 	.short	(.L_1 - .L_0)
	.align		4
.L_0:
        /*0004*/ 	.word	index@(stage_estabilidade2)
        /*0008*/ 	.word	0x00000020


	//----- nvinfo : EIATTR_FRAME_SIZE
	.align		4
.L_1:
        /*000c*/ 	.byte	0x04, 0x11
        /*000e*/ 	.short	(.L_3 - .L_2)
	.align		4
.L_2:
        /*0010*/ 	.word	index@($__internal_1_$__cuda_sm3x_div_rn_noftz_f32_slowpath)
        /*0014*/ 	.word	0x00000000


	//----- nvinfo : EIATTR_FRAME_SIZE
	.align		4
.L_3:
        /*0018*/ 	.byte	0x04, 0x11
        /*001a*/ 	.short	(.L_5 - .L_4)
	.align		4
.L_4:
        /*001c*/ 	.word	index@($__internal_0_$__cuda_sm20_rcp_rn_f32_slowpath)
        /*0020*/ 	.word	0x00000000


	//----- nvinfo : EIATTR_FRAME_SIZE
	.align		4
.L_5:
        /*0024*/ 	.byte	0x04, 0x11
        /*0026*/ 	.short	(.L_7 - .L_6)
	.align		4
.L_6:
        /*0028*/ 	.word	index@(stage_estabilidade2)
        /*002c*/ 	.word	0x00000000


	//----- nvinfo : EIATTR_MIN_STACK_SIZE
	.align		4
.L_7:
        /*0030*/ 	.byte	0x04, 0x12
        /*0032*/ 	.short	(.L_9 - .L_8)
	.align		4
.L_8:
        /*0034*/ 	.word	index@(stage_estabilidade2)
        /*0038*/ 	.word	0x00000000
.L_9:


//--------------------- .nv.compat                --------------------------
	.section	.nv.compat,"",@"SHT_CUDA_COMPAT_INFO"
	.align	4
        /*0000*/ 	.byte	0x02, 0x09, 0x00, 0x00, 0x02, 0x02, 0x01, 0x00, 0x02, 0x05, 0x05, 0x00, 0x03, 0x07, 0x01, 0x01
        /*0010*/ 	.byte	0x02, 0x03, 0x00, 0x00, 0x02, 0x06, 0x01, 0x00, 0x04, 0x0b, 0x08, 0x00, 0x01, 0x00, 0x00, 0x00
        /*0020*/ 	.byte	0x00, 0x00, 0x00, 0x00


//--------------------- .nv.info.stage_estabilidade2 --------------------------
	.section	.nv.info.stage_estabilidade2,"",@"SHT_CUDA_INFO"
	.sectionflags	@""
	.align	4


	//----- nvinfo : EIATTR_CUDA_API_VERSION
	.align		4
        /*0000*/ 	.byte	0x04, 0x37
        /*0002*/ 	.short	(.L_11 - .L_10)
.L_10:
        /*0004*/ 	.word	0x00000082


	//----- nvinfo : EIATTR_KPARAM_INFO
	.align		4
.L_11:
        /*0008*/ 	.byte	0x04, 0x17
        /*000a*/ 	.short	(.L_13 - .L_12)
.L_12:
        /*000c*/ 	.word	0x00000000
        /*0010*/ 	.short	0x000a
        /*0012*/ 	.short	0x004c
        /*0014*/ 	.byte	0x00, 0xf0, 0x11, 0x00


	//----- nvinfo : EIATTR_KPARAM_INFO
	.align		4
.L_13:
        /*0018*/ 	.byte	0x04, 0x17
        /*001a*/ 	.short	(.L_15 - .L_14)
.L_14:
        /*001c*/ 	.word	0x00000000
        /*0020*/ 	.short	0x0009
        /*0022*/ 	.short	0x0048
        /*0024*/ 	.byte	0x00, 0xf0, 0x11, 0x00


	//----- nvinfo : EIATTR_KPARAM_INFO
	.align		4
.L_15:
        /*0028*/ 	.byte	0x04, 0x17
        /*002a*/ 	.short	(.L_17 - .L_16)
.L_16:
        /*002c*/ 	.word	0x00000000
        /*0030*/ 	.short	0x0008
        /*0032*/ 	.short	0x0044
        /*0034*/ 	.byte	0x00, 0xf0, 0x11, 0x00


	//----- nvinfo : EIATTR_KPARAM_INFO
	.align		4
.L_17:
        /*0038*/ 	.byte	0x04, 0x17
        /*003a*/ 	.short	(.L_19 - .L_18)
.L_18:
        /*003c*/ 	.word	0x00000000
        /*0040*/ 	.short	0x0007
        /*0042*/ 	.short	0x0040
        /*0044*/ 	.byte	0x00, 0xf0, 0x11, 0x00


	//----- nvinfo : EIATTR_KPARAM_INFO
	.align		4
.L_19:
        /*0048*/ 	.byte	0x04, 0x17
        /*004a*/ 	.short	(.L_21 - .L_20)
.L_20:
        /*004c*/ 	.word	0x00000000
        /*0050*/ 	.short	0x0006
        /*0052*/ 	.short	0x003c
        /*0054*/ 	.byte	0x00, 0xf0, 0x11, 0x00


	//----- nvinfo : EIATTR_KPARAM_INFO
	.align		4
.L_21:
        /*0058*/ 	.byte	0x04, 0x17
        /*005a*/ 	.short	(.L_23 - .L_22)
.L_22:
        /*005c*/ 	.word	0x00000000
        /*0060*/ 	.short	0x0005
        /*0062*/ 	.short	0x0030
        /*0064*/ 	.byte	0x00, 0xf0, 0x31, 0x00


	//----- nvinfo : EIATTR_KPARAM_INFO
	.align		4
.L_23:
        /*0068*/ 	.byte	0x04, 0x17
        /*006a*/ 	.short	(.L_25 - .L_24)
.L_24:
        /*006c*/ 	.word	0x00000000
        /*0070*/ 	.short	0x0004
        /*0072*/ 	.short	0x0020
        /*0074*/ 	.byte	0x00, 0xf0, 0x41, 0x00


	//----- nvinfo : EIATTR_KPARAM_INFO
	.align		4
.L_25:
        /*0078*/ 	.byte	0x04, 0x17
        /*007a*/ 	.short	(.L_27 - .L_26)
.L_26:
        /*007c*/ 	.word	0x00000000
        /*0080*/ 	.short	0x0003
        /*0082*/ 	.short	0x0018
        /*0084*/ 	.byte	0x00, 0xf5, 0x21, 0x00


	//----- nvinfo : EIATTR_KPARAM_INFO
	.align		4
.L_27:
        /*0088*/ 	.byte	0x04, 0x17
        /*008a*/ 	.short	(.L_29 - .L_28)
.L_28:
        /*008c*/ 	.word	0x00000000
        /*0090*/ 	.short	0x0002
        /*0092*/ 	.short	0x0010
        /*0094*/ 	.byte	0x00, 0xf5, 0x21, 0x00


	//----- nvinfo : EIATTR_KPARAM_INFO
	.align		4
.L_29:
        /*0098*/ 	.byte	0x04, 0x17
        /*009a*/ 	.short	(.L_31 - .L_30)
.L_30:
        /*009c*/ 	.word	0x00000000
        /*00a0*/ 	.short	0x0001
        /*00a2*/ 	.short	0x0008
        /*00a4*/ 	.byte	0x00, 0xf5, 0x21, 0x00


	//----- nvinfo : EIATTR_KPARAM_INFO
	.align		4
.L_31:
        /*00a8*/ 	.byte	0x04, 0x17
        /*00aa*/ 	.short	(.L_33 - .L_32)
.L_32:
        /*00ac*/ 	.word	0x00000000
        /*00b0*/ 	.short	0x0000
        /*00b2*/ 	.short	0x0000
        /*00b4*/ 	.byte	0x00, 0xf5, 0x21, 0x00


	//----- nvinfo : EIATTR_SPARSE_MMA_MASK
	.align		4
.L_33:
        /*00b8*/ 	.byte	0x03, 0x50
        /*00ba*/ 	.short	0x0000


	//----- nvinfo : EIATTR_MAXREG_COUNT
	.align		4
        /*00bc*/ 	.byte	0x03, 0x1b
        /*00be*/ 	.short	0x00ff


	//----- nvinfo : EIATTR_EXTERNS
	.align		4
        /*00c0*/ 	.byte	0x04, 0x0f
        /*00c2*/ 	.short	(.L_35 - .L_34)


	//   ....[0]....
	.align		4
.L_34:
        /*00c4*/ 	.word	index@(malloc)


	//----- nvinfo : EIATTR_MERCURY_ISA_VERSION
	.align		4
.L_35:
        /*00c8*/ 	.byte	0x03, 0x5f
        /*00ca*/ 	.short	0x0101


	//----- nvinfo : EIATTR_VRC_CTA_INIT_COUNT
	.align		4
        /*00cc*/ 	.byte	0x02, 0x4a
	.zero		1
	.zero		1


	//----- nvinfo : EIATTR_SYSCALL_OFFSETS
	.align		4
        /*00d0*/ 	.byte	0x04, 0x46
        /*00d2*/ 	.short	(.L_37 - .L_36)


	//   ....[0]....
.L_36:
        /*00d4*/ 	.word	0x000000f0


	//----- nvinfo : EIATTR_EXIT_INSTR_OFFSETS
	.align		4
.L_37:
        /*00d8*/ 	.byte	0x04, 0x1c
        /*00da*/ 	.short	(.L_39 - .L_38)


	//   ....[0]....
.L_38:
        /*00dc*/ 	.word	0x00003e00


	//----- nvinfo : EIATTR_CRS_STACK_SIZE
	.align		4
.L_39:
        /*00e0*/ 	.byte	0x04, 0x1e
        /*00e2*/ 	.short	(.L_41 - .L_40)
.L_40:
        /*00e4*/ 	.word	0x00000000


	//----- nvinfo : EIATTR_CBANK_PARAM_SIZE
	.align		4
.L_41:
        /*00e8*/ 	.byte	0x03, 0x19
        /*00ea*/ 	.short	0x0050


	//----- nvinfo : EIATTR_PARAM_CBANK
	.align		4
        /*00ec*/ 	.byte	0x04, 0x0a
        /*00ee*/ 	.short	(.L_43 - .L_42)
	.align		4
.L_42:
        /*00f0*/ 	.word	index@(.nv.constant0.stage_estabilidade2)
        /*00f4*/ 	.short	0x0380
        /*00f6*/ 	.short	0x0050


	//----- nvinfo : EIATTR_SW_WAR
	.align		4
.L_43:
        /*00f8*/ 	.byte	0x04, 0x36
        /*00fa*/ 	.short	(.L_45 - .L_44)
.L_44:
        /*00fc*/ 	.word	0x00000008
.L_45:


//--------------------- .nv.callgraph             --------------------------
	.section	.nv.callgraph,"",@"SHT_CUDA_CALLGRAPH"
	.align	4
	.sectionentsize	8
	.align		4
        /*0000*/ 	.word	0x00000000
	.align		4
        /*0004*/ 	.word	0xffffffff
	.align		4
        /*0008*/ 	.word	index@(stage_estabilidade2)
	.align		4
        /*000c*/ 	.word	index@(malloc)
	.align		4
        /*0010*/ 	.word	0x00000000
	.align		4
        /*0014*/ 	.word	0xfffffffe
	.align		4
        /*0018*/ 	.word	0x00000000
	.align		4
        /*001c*/ 	.word	0xfffffffd
	.align		4
        /*0020*/ 	.word	0x00000000
	.align		4
        /*0024*/ 	.word	0xfffffffc


//--------------------- .nv.constant4             --------------------------
	.section	.nv.constant4,"a",@progbits
	.align	8
	.align		8
.nv.constant4:
        /*0000*/ 	.dword	malloc


//--------------------- .text.stage_estabilidade2 --------------------------
	.section	.text.stage_estabilidade2,"ax",@progbits
	.align	128
        .global         stage_estabilidade2
        .type           stage_estabilidade2,@function
        .size           stage_estabilidade2,(.L_x_44 - stage_estabilidade2)
        .other          stage_estabilidade2,@"STO_CUDA_ENTRY STV_DEFAULT"
stage_estabilidade2:
.text.stage_estabilidade2:
[----:B------:R-:W0:Y:S01]  /*0000*/  LDC R1, c[0x0][0x37c] ;  /* 0x0000df00ff017b82 */ /* 0x000e220000000800 */
[----:B------:R-:W1:Y:S01]  /*0010*/  S2R R16, SR_TID.X ;  /* 0x0000000000107919 */ /* 0x000e620000002100 */
[----:B------:R-:W2:Y:S06]  /*0020*/  LDCU UR4, c[0x0][0x3cc] ;  /* 0x00007980ff0477ac */ /* 0x000eac0008000800 */
[----:B------:R-:W1:Y:S01]  /*0030*/  S2UR UR6, SR_CTAID.X ;  /* 0x00000000000679c3 */ /* 0x000e620000002500 */
[----:B------:R-:W-:-:S07]  /*0040*/  MOV R0, 0x0 ;  /* 0x0000000000007802 */ /* 0x000fce0000000f00 */
[----:B------:R-:W1:Y:S08]  /*0050*/  LDC R9, c[0x0][0x360] ;  /* 0x0000d800ff097b82 */ /* 0x000e700000000800 */
[----:B------:R3:W4:Y:S01]  /*0060*/  LDC.64 R2, c[0x4][R0] ;  /* 0x0100000000027b82 */ /* 0x0007220000000a00 */
[----:B--2---:R-:W-:-:S06]  /*0070*/  UIMAD.WIDE UR4, UR4, 0x4, URZ ;  /* 0x00000004040478a5 */ /* 0x004fcc000f8e02ff */
[----:B------:R-:W-:Y:S01]  /*0080*/  IMAD.U32 R7, RZ, RZ, UR5 ;  /* 0x00000005ff077e24 */ /* 0x000fe2000f8e00ff */
[----:B------:R-:W-:Y:S01]  /*0090*/  MOV R4, UR4 ;  /* 0x0000000400047c02 */ /* 0x000fe20008000f00 */
[----:B------:R-:W-:Y:S01]  /*00a0*/  IMAD.U32 R5, RZ, RZ, UR5 ;  /* 0x00000005ff057e24 */ /* 0x000fe2000f8e00ff */
[----:B------:R-:W-:Y:S02]  /*00b0*/  MOV R6, UR4 ;  /* 0x0000000400067c02 */ /* 0x000fe40008000f00 */
[----:B------:R-:W-:Y:S01]  /*00c0*/  MOV R5, R7 ;  /* 0x0000000700057202 */ /* 0x000fe20000000f00 */
[----:B01-3--:R-:W-:-:S07]  /*00d0*/  IMAD R16, R9, UR6, R16 ;  /* 0x0000000609107c24 */ /* 0x00bfce000f8e0210 */
[----:B------:R-:W-:-:S07]  /*00e0*/  LEPC R20, `(.L_x_0) ;  /* 0x000000001014794e */ /* 0x000fce0000000000 */
[----:B----4-:R-:W-:Y:S05]  /*00f0*/  CALL.ABS.NOINC R2 ;  /* 0x0000000002007343 */ /* 0x010fea0003c00000 */
.L_x_0:
[----:B------:R-:W0:Y:S08]  /*0100*/  LDC R14, c[0x0][0x3cc] ;  /* 0x0000f300ff0e7b82 */ /* 0x000e300000000800 */
[----:B------:R-:W1:Y:S01]  /*0110*/  LDC.64 R6, c[0x0][0x358] ;  /* 0x0000d600ff067b82 */ /* 0x000e620000000a00 */
[----:B0-----:R-:W-:-:S13]  /*0120*/  ISETP.GE.AND P0, PT, R14, 0x1, PT ;  /* 0x000000010e00780c */ /* 0x001fda0003f06270 */
[----:B-1----:R-:W-:Y:S05]  /*0130*/  @!P0 BRA `(.L_x_1) ;  /* 0x0000002400bc8947 */ /* 0x002fea0003800000 */
[----:B------:R-:W0:Y:S01]  /*0140*/  LDCU UR4, c[0x0][0x3cc] ;  /* 0x00007980ff0477ac */ /* 0x000e220008000800 */
[C---:B------:R-:W-:Y:S01]  /*0150*/  ISETP.GE.U32.AND P0, PT, R14.reuse, 0x8, PT ;  /* 0x000000080e00780c */ /* 0x040fe20003f06070 */
[----:B------:R-:W-:Y:S01]  /*0160*/  IMAD.MOV.U32 R12, RZ, RZ, R16 ;  /* 0x000000ffff0c7224 */ /* 0x000fe200078e0010 */
[----:B------:R-:W-:Y:S02]  /*0170*/  LOP3.LUT R17, R14, 0x7, RZ, 0xc0, !PT ;  /* 0x000000070e117812 */ /* 0x000fe400078ec0ff */
[----:B0-----:R-:W-:-:S09]  /*0180*/  MOV R13, UR4 ;  /* 0x00000004000d7c02 */ /* 0x001fd20008000f00 */
[----:B------:R-:W-:Y:S05]  /*0190*/  @!P0 BRA `(.L_x_2) ;  /* 0x0000001400088947 */ /* 0x000fea0003800000 */
[----:B------:R-:W0:Y:S01]  /*01a0*/  LDC.64 R2, c[0x0][0x388] ;  /* 0x0000e200ff027b82 */ /* 0x000e220000000a00 */
[C---:B------:R-:W-:Y:S01]  /*01b0*/  LOP3.LUT R0, R14.reuse, 0x7ffffff8, RZ, 0xc0, !PT ;  /* 0x7ffffff80e007812 */ /* 0x040fe200078ec0ff */
[----:B------:R-:W-:Y:S01]  /*01c0*/  BSSY.RECONVERGENT B0, `(.L_x_3) ;  /* 0x000013e000007945 */ /* 0x000fe20003800200 */
[----:B------:R-:W-:Y:S01]  /*01d0*/  VIADD R13, R14, 0xfffffffc ;  /* 0xfffffffc0e0d7836 */ /* 0x000fe20000000000 */
[----:B------:R-:W-:Y:S02]  /*01e0*/  MOV R12, R16 ;  /* 0x00000010000c7202 */ /* 0x000fe40000000f00 */
[----:B------:R-:W-:Y:S02]  /*01f0*/  IMAD.MOV R0, RZ, RZ, -R0 ;  /* 0x000000ffff007224 */ /* 0x000fe400078e0a00 */
[----:B------:R-:W1:Y:S08]  /*0200*/  LDC.64 R8, c[0x0][0x390] ;  /* 0x0000e400ff087b82 */ /* 0x000e700000000a00 */
[----:B------:R-:W2:Y:S02]  /*0210*/  LDC.64 R10, c[0x0][0x398] ;  /* 0x0000e600ff0a7b82 */ /* 0x000ea40000000a00 */
.L_x_4:
[----:B------:R-:W-:Y:S02]  /*0220*/  R2UR UR4, R6 ;  /* 0x00000000060472ca */ /* 0x000fe400000e0000 */
[----:B------:R-:W-:Y:S02]  /*0230*/  R2UR UR5, R7 ;  /* 0x00000000070572ca */ /* 0x000fe400000e0000 */
[----:B------:R-:W-:-:S05]  /*0240*/  IADD3 R19, PT, PT, R13, 0x3, RZ ;  /* 0x000000030d137810 */ /* 0x000fca0007ffe0ff */
[----:B0--3--:R-:W-:-:S06]  /*0250*/  IMAD.WIDE.U32 R14, R19, 0x4, R2 ;  /* 0x00000004130e7825 */ /* 0x009fcc00078e0002 */
[----:B------:R-:W3:Y:S01]  /*0260*/  LDG.E R23, desc[UR4][R14.64] ;  /* 0x000000040e177981 */ /* 0x000ee2000c1e1900 */
[----:B------:R-:W-:Y:S01]  /*0270*/  R2UR UR6, R6 ;  /* 0x00000000060672ca */ /* 0x000fe200000e0000 */
[----:B--2---:R-:W-:Y:S01]  /*0280*/  IMAD.WIDE.U32 R26, R19, 0x4, R10 ;  /* 0x00000004131a7825 */ /* 0x004fe200078e000a */
[----:B------:R-:W-:-:S03]  /*0290*/  R2UR UR7, R7 ;  /* 0x00000000070772ca */ /* 0x000fc600000e0000 */
[----:B-1----:R-:W-:Y:S01]  /*02a0*/  IMAD.WIDE.U32 R20, R19, 0x4, R8 ;  /* 0x0000000413147825 */ /* 0x002fe200078e0008 */
[----:B------:R-:W2:Y:S09]  /*02b0*/  LDG.E R22, desc[UR4][R26.64] ;  /* 0x000000041a167981 */ /* 0x000eb2000c1e1900 */
[----:B------:R0:W2:Y:S02]  /*02c0*/  LDG.E R25, desc[UR6][R20.64] ;  /* 0x0000000614197981 */ /* 0x0000a4000c1e1900 */
[----:B0-----:R-:W-:-:S02]  /*02d0*/  IABS R20, R12 ;  /* 0x0000000c00147213 */ /* 0x001fc40000000000 */
[-C--:B---3--:R-:W-:Y:S02]  /*02e0*/  IABS R18, R23.reuse ;  /* 0x0000001700127213 */ /* 0x088fe40000000000 */
[----:B------:R-:W-:Y:S02]  /*02f0*/  IABS R21, R23 ;  /* 0x0000001700157213 */ /* 0x000fe40000000000 */
[----:B------:R-:W0:Y:S02]  /*0300*/  I2F.RP R24, R18 ;  /* 0x0000001200187306 */ /* 0x000e240000209400 */
[----:B------:R-:W-:-:S06]  /*0310*/  IADD3 R21, PT, PT, RZ, -R21, RZ ;  /* 0x80000015ff157210 */ /* 0x000fcc0007ffe0ff */
[----:B0-----:R-:W0:Y:S02]  /*0320*/  MUFU.RCP R24, R24 ;  /* 0x0000001800187308 */ /* 0x001e240000001000 */
[----:B0-----:R-:W-:-:S06]  /*0330*/  VIADD R14, R24, 0xffffffe ;  /* 0x0ffffffe180e7836 */ /* 0x001fcc0000000000 */
[----:B------:R0:W1:Y:S02]  /*0340*/  F2I.FTZ.U32.TRUNC.NTZ R15, R14 ;  /* 0x0000000e000f7305 */ /* 0x000064000021f000 */
[----:B0-----:R-:W-:Y:S01]  /*0350*/  IMAD.MOV.U32 R14, RZ, RZ, RZ ;  /* 0x000000ffff0e7224 */ /* 0x001fe200078e00ff */
[----:B-1----:R-:W-:-:S05]  /*0360*/  IADD3 R29, PT, PT, RZ, -R15, RZ ;  /* 0x8000000fff1d7210 */ /* 0x002fca0007ffe0ff */
[----:B------:R-:W-:-:S04]  /*0370*/  IMAD R29, R29, R18, RZ ;  /* 0x000000121d1d7224 */ /* 0x000fc800078e02ff */
[----:B------:R-:W-:Y:S01]  /*0380*/  IMAD.HI.U32 R15, R15, R29, R14 ;  /* 0x0000001d0f0f7227 */ /* 0x000fe200078e000e */
[----:B------:R-:W-:-:S04]  /*0390*/  LOP3.LUT R14, R12, R23, RZ, 0x3c, !PT ;  /* 0x000000170c0e7212 */ /* 0x000fc800078e3cff */
[----:B------:R-:W-:Y:S01]  /*03a0*/  ISETP.GE.AND P1, PT, R14, RZ, PT ;  /* 0x000000ff0e00720c */ /* 0x000fe20003f26270 */
[----:B------:R-:W-:-:S04]  /*03b0*/  IMAD.HI.U32 R15, R15, R20, RZ ;  /* 0x000000140f0f7227 */ /* 0x000fc800078e00ff */
[----:B------:R-:W-:-:S05]  /*03c0*/  IMAD R21, R15, R21, R20 ;  /* 0x000000150f157224 */ /* 0x000fca00078e0214 */
[----:B------:R-:W-:-:S13]  /*03d0*/  ISETP.GT.U32.AND P2, PT, R18, R21, PT ;  /* 0x000000151200720c */ /* 0x000fda0003f44070 */
[----:B------:R-:W-:Y:S01]  /*03e0*/  @!P2 IMAD.IADD R21, R21, 0x1, -R18 ;  /* 0x000000011515a824 */ /* 0x000fe200078e0a12 */
[----:B------:R-:W-:Y:S02]  /*03f0*/  @!P2 IADD3 R15, PT, PT, R15, 0x1, RZ ;  /* 0x000000010f0fa810 */ /* 0x000fe40007ffe0ff */
[----:B------:R-:W-:Y:S02]  /*0400*/  ISETP.NE.AND P2, PT, R23, RZ, PT ;  /* 0x000000ff1700720c */ /* 0x000fe40003f45270 */
[----:B------:R-:W-:Y:S01]  /*0410*/  ISETP.GE.U32.AND P0, PT, R21, R18, PT ;  /* 0x000000121500720c */ /* 0x000fe20003f06070 */
[----:B------:R-:W-:-:S12]  /*0420*/  VIADD R21, R13, 0x2 ;  /* 0x000000020d157836 */ /* 0x000fd80000000000 */
[----:B------:R-:W-:-:S05]  /*0430*/  @P0 VIADD R15, R15, 0x1 ;  /* 0x000000010f0f0836 */ /* 0x000fca0000000000 */
[----:B------:R-:W-:-:S05]  /*0440*/  MOV R18, R15 ;  /* 0x0000000f00127202 */ /* 0x000fca0000000f00 */
[----:B------:R-:W-:Y:S01]  /*0450*/  @!P1 IMAD.MOV R18, RZ, RZ, -R18 ;  /* 0x000000ffff129224 */ /* 0x000fe200078e0a12 */
[----:B------:R-:W-:-:S04]  /*0460*/  @!P2 LOP3.LUT R18, RZ, R23, RZ, 0x33, !PT ;  /* 0x00000017ff12a212 */ /* 0x000fc800078e33ff */
[----:B------:R-:W-:-:S05]  /*0470*/  IADD3 R14, PT, PT, -R18, RZ, RZ ;  /* 0x000000ff120e7210 */ /* 0x000fca0007ffe1ff */
[----:B------:R-:W-:Y:S02]  /*0480*/  IMAD R23, R23, R14, R12 ;  /* 0x0000000e17177224 */ /* 0x000fe400078e020c */
[----:B------:R-:W-:-:S03]  /*0490*/  IMAD.WIDE.U32 R14, R19, 0x4, R4 ;  /* 0x00000004130e7825 */ /* 0x000fc600078e0004 */
[----:B------:R-:W-:-:S05]  /*04a0*/  I2FP.F32.S32 R23, R23 ;  /* 0x0000001700177245 */ /* 0x000fca0000201400 */
[----:B--2---:R-:W-:Y:S01]  /*04b0*/  FFMA R29, R23, R25, R22 ;  /* 0x00000019171d7223 */ /* 0x004fe20000000016 */
[----:B------:R-:W-:-:S04]  /*04c0*/  IMAD.WIDE.U32 R24, R21, 0x4, R2 ;  /* 0x0000000415187825 */ /* 0x000fc800078e0002 */
[----:B------:R0:W-:Y:S04]  /*04d0*/  ST.E desc[UR4][R14.64], R29 ;  /* 0x0000001d0e007985 */ /* 0x0001e8000c101904 */
[----:B------:R-:W2:Y:S01]  /*04e0*/  LDG.E R19, desc[UR6][R24.64] ;  /* 0x0000000618137981 */ /* 0x000ea2000c1e1900 */
[----:B------:R-:W-:-:S04]  /*04f0*/  IMAD.WIDE.U32 R22, R21, 0x4, R8 ;  /* 0x0000000415167825 */ /* 0x000fc800078e0008 */
[----:B------:R-:W-:Y:S02]  /*0500*/  IMAD.WIDE.U32 R26, R21, 0x4, R10 ;  /* 0x00000004151a7825 */ /* 0x000fe400078e000a */
[----:B------:R1:W3:Y:S04]  /*0510*/  LDG.E R23, desc[UR6][R22.64] ;  /* 0x0000000616177981 */ /* 0x0002e8000c1e1900 */
[----:B------:R-:W3:Y:S01]  /*0520*/  LDG.E R20, desc[UR4][R26.64] ;  /* 0x000000041a147981 */ /* 0x000ee2000c1e1900 */
[----:B-1----:R-:W-:Y:S02]  /*0530*/  IABS R22, R18 ;  /* 0x0000001200167213 */ /* 0x002fe40000000000 */
[----:B--2---:R-:W-:-:S04]  /*0540*/  IABS R12, R19 ;  /* 0x00000013000c7213 */ /* 0x004fc80000000000 */
[----:B------:R-:W1:Y:S08]  /*0550*/  I2F.RP R28, R12 ;  /* 0x0000000c001c7306 */ /* 0x000e700000209400 */
[----:B-1----:R-:W0:Y:S02]  /*0560*/  MUFU.RCP R28, R28 ;  /* 0x0000001c001c7308 */ /* 0x002e240000001000 */
[----:B0-----:R-:W-:-:S06]  /*0570*/  IADD3 R14, PT, PT, R28, 0xffffffe, RZ ;  /* 0x0ffffffe1c0e7810 */ /* 0x001fcc0007ffe0ff */
[----:B------:R0:W1:Y:S02]  /*0580*/  F2I.FTZ.U32.TRUNC.NTZ R15, R14 ;  /* 0x0000000e000f7305 */ /* 0x000064000021f000 */
[----:B0-----:R-:W-:Y:S02]  /*0590*/  HFMA2 R14, -RZ, RZ, 0, 0 ;  /* 0x00000000ff0e7431 */ /* 0x001fe400000001ff */
[----:B-1----:R-:W-:-:S04]  /*05a0*/  IMAD.MOV R25, RZ, RZ, -R15 ;  /* 0x000000ffff197224 */ /* 0x002fc800078e0a0f */
[----:B------:R-:W-:Y:S01]  /*05b0*/  IMAD R25, R25, R12, RZ ;  /* 0x0000000c19197224 */ /* 0x000fe200078e02ff */
[----:B------:R-:W-:-:S03]  /*05c0*/  IABS R24, R19 ;  /* 0x0000001300187213 */ /* 0x000fc60000000000 */
[----:B------:R-:W-:-:S04]  /*05d0*/  IMAD.HI.U32 R15, R15, R25, R14 ;  /* 0x000000190f0f7227 */ /* 0x000fc800078e000e */
[----:B------:R-:W-:Y:S02]  /*05e0*/  IMAD.MOV R25, RZ, RZ, -R24 ;  /* 0x000000ffff197224 */ /* 0x000fe400078e0a18 */
[----:B------:R-:W-:-:S04]  /*05f0*/  IMAD.HI.U32 R15, R15, R22, RZ ;  /* 0x000000160f0f7227 */ /* 0x000fc800078e00ff */
[----:B------:R-:W-:-:S05]  /*0600*/  IMAD R25, R15, R25, R22 ;  /* 0x000000190f197224 */ /* 0x000fca00078e0216 */
[----:B------:R-:W-:-:S13]  /*0610*/  ISETP.GT.U32.AND P2, PT, R12, R25, PT ;  /* 0x000000190c00720c */ /* 0x000fda0003f44070 */
[----:B------:R-:W-:-:S04]  /*0620*/  @!P2 IADD3 R25, PT, PT, R25, -R12, RZ ;  /* 0x8000000c1919a210 */ /* 0x000fc80007ffe0ff */
[----:B------:R-:W-:Y:S02]  /*0630*/  ISETP.GE.U32.AND P0, PT, R25, R12, PT ;  /* 0x0000000c1900720c */ /* 0x000fe40003f06070 */
[----:B------:R-:W-:Y:S01]  /*0640*/  LOP3.LUT R12, R18, R19, RZ, 0x3c, !PT ;  /* 0x00000013120c7212 */ /* 0x000fe200078e3cff */
[----:B------:R-:W-:Y:S01]  /*0650*/  @!P2 VIADD R15, R15, 0x1 ;  /* 0x000000010f0fa836 */ /* 0x000fe20000000000 */
[----:B------:R-:W-:Y:S02]  /*0660*/  ISETP.NE.AND P2, PT, R19, RZ, PT ;  /* 0x000000ff1300720c */ /* 0x000fe40003f45270 */
[----:B------:R-:W-:-:S07]  /*0670*/  ISETP.GE.AND P1, PT, R12, RZ, PT ;  /* 0x000000ff0c00720c */ /* 0x000fce0003f26270 */
[----:B------:R-:W-:-:S05]  /*0680*/  @P0 IADD3 R15, PT, PT, R15, 0x1, RZ ;  /* 0x000000010f0f0810 */ /* 0x000fca0007ffe0ff */
[----:B------:R-:W-:-:S05]  /*0690*/  IMAD.MOV.U32 R12, RZ, RZ, R15 ;  /* 0x000000ffff0c7224 */ /* 0x000fca00078e000f */
[----:B------:R-:W-:Y:S02]  /*06a0*/  @!P1 IADD3 R12, PT, PT, -R12, RZ, RZ ;  /* 0x000000ff0c0c9210 */ /* 0x000fe40007ffe1ff */
[----:B------:R-:W-:-:S05]  /*06b0*/  @!P2 LOP3.LUT R12, RZ, R19, RZ, 0x33, !PT ;  /* 0x00000013ff0ca212 */ /* 0x000fca00078e33ff */
[----:B------:R-:W-:-:S04]  /*06c0*/  IMAD.MOV R14, RZ, RZ, -R12 ;  /* 0x000000ffff0e7224 */ /* 0x000fc800078e0a0c */
[----:B------:R-:W-:Y:S01]  /*06d0*/  IMAD R18, R19, R14, R18 ;  /* 0x0000000e13127224 */ /* 0x000fe200078e0212 */
[----:B------:R-:W-:-:S04]  /*06e0*/  IADD3 R19, PT, PT, R13, 0x1, RZ ;  /* 0x000000010d137810 */ /* 0x000fc80007ffe0ff */
[----:B------:R-:W-:Y:S01]  /*06f0*/  I2FP.F32.S32 R15, R18 ;  /* 0x00000012000f7245 */ /* 0x000fe20000201400 */
[----:B------:R-:W-:-:S04]  /*0700*/  IMAD.WIDE.U32 R24, R19, 0x4, R2 ;  /* 0x0000000413187825 */ /* 0x000fc800078e0002 */
[----:B---3--:R-:W-:Y:S01]  /*0710*/  FFMA R29, R15, R23, R20 ;  /* 0x000000170f1d7223 */ /* 0x008fe20000000014 */
[----:B------:R-:W-:-:S05]  /*0720*/  IMAD.WIDE.U32 R14, R21, 0x4, R4 ;  /* 0x00000004150e7825 */ /* 0x000fca00078e0004 */
        /* <DEDUP_REMOVED lines=10> */
[----:B0-----:R-:W-:-:S06]  /*07d0*/  VIADD R14, R28, 0xffffffe ;  /* 0x0ffffffe1c0e7836 */ /* 0x001fcc0000000000 */
[----:B------:R0:W1:Y:S01]  /*07e0*/  F2I.FTZ.U32.TRUNC.NTZ R15, R14 ;  /* 0x0000000e000f7305 */ /* 0x000062000021f000 */
[----:B------:R-:W-:Y:S01]  /*07f0*/  IABS R24, R23 ;  /* 0x0000001700187213 */ /* 0x000fe20000000000 */
[----:B0-----:R-:W-:Y:S01]  /*0800*/  IMAD.MOV.U32 R14, RZ, RZ, RZ ;  /* 0x000000ffff0e7224 */ /* 0x001fe200078e00ff */
[----:B-1----:R-:W-:-:S05]  /*0810*/  IADD3 R25, PT, PT, RZ, -R15, RZ ;  /* 0x8000000fff197210 */ /* 0x002fca0007ffe0ff */
[----:B------:R-:W-:-:S04]  /*0820*/  IMAD R25, R25, R18, RZ ;  /* 0x0000001219197224 */ /* 0x000fc800078e02ff */
[----:B------:R-:W-:Y:S01]  /*0830*/  IMAD.HI.U32 R15, R15, R25, R14 ;  /* 0x000000190f0f7227 */ /* 0x000fe200078e000e */
[----:B------:R-:W-:-:S05]  /*0840*/  IADD3 R25, PT, PT, RZ, -R24, RZ ;  /* 0x80000018ff197210 */ /* 0x000fca0007ffe0ff */
[----:B------:R-:W-:-:S04]  /*0850*/  IMAD.HI.U32 R15, R15, R20, RZ ;  /* 0x000000140f0f7227 */ /* 0x000fc800078e00ff */
[----:B------:R-:W-:-:S05]  /*0860*/  IMAD R25, R15, R25, R20 ;  /* 0x000000190f197224 */ /* 0x000fca00078e0214 */
[----:B------:R-:W-:Y:S02]  /*0870*/  ISETP.GT.U32.AND P2, PT, R18, R25, PT ;  /* 0x000000191200720c */ /* 0x000fe40003f44070 */
[----:B------:R-:W-:-:S11]  /*0880*/  LOP3.LUT R14, R12, R23, RZ, 0x3c, !PT ;  /* 0x000000170c0e7212 */ /* 0x000fd600078e3cff */
[----:B------:R-:W-:-:S05]  /*0890*/  @!P2 IMAD.IADD R25, R25, 0x1, -R18 ;  /* 0x000000011919a824 */ /* 0x000fca00078e0a12 */
[----:B------:R-:W-:Y:S02]  /*08a0*/  ISETP.GE.U32.AND P0, PT, R25, R18, PT ;  /* 0x000000121900720c */ /* 0x000fe40003f06070 */
[----:B------:R-:W-:Y:S02]  /*08b0*/  @!P2 IADD3 R15, PT, PT, R15, 0x1, RZ ;  /* 0x000000010f0fa810 */ /* 0x000fe40007ffe0ff */
[----:B------:R-:W-:Y:S02]  /*08c0*/  ISETP.GE.AND P1, PT, R14, RZ, PT ;  /* 0x000000ff0e00720c */ /* 0x000fe40003f26270 */
[----:B------:R-:W-:-:S07]  /*08d0*/  ISETP.NE.AND P2, PT, R23, RZ, PT ;  /* 0x000000ff1700720c */ /* 0x000fce0003f45270 */
[----:B------:R-:W-:-:S05]  /*08e0*/  @P0 VIADD R15, R15, 0x1 ;  /* 0x000000010f0f0836 */ /* 0x000fca0000000000 */
[----:B------:R-:W-:-:S05]  /*08f0*/  MOV R18, R15 ;  /* 0x0000000f00127202 */ /* 0x000fca0000000f00 */
[----:B------:R-:W-:Y:S01]  /*0900*/  @!P1 IMAD.MOV R18, RZ, RZ, -R18 ;  /* 0x000000ffff129224 */ /* 0x000fe200078e0a12 */
[----:B------:R-:W-:-:S04]  /*0910*/  @!P2 LOP3.LUT R18, RZ, R23, RZ, 0x33, !PT ;  /* 0x00000017ff12a212 */ /* 0x000fc800078e33ff */
[----:B------:R-:W-:-:S05]  /*0920*/  IADD3 R14, PT, PT, -R18, RZ, RZ ;  /* 0x000000ff120e7210 */ /* 0x000fca0007ffe1ff */
[----:B------:R-:W-:-:S05]  /*0930*/  IMAD R12, R23, R14, R12 ;  /* 0x0000000e170c7224 */ /* 0x000fca00078e020c */
[----:B------:R-:W-:-:S05]  /*0940*/  I2FP.F32.S32 R15, R12 ;  /* 0x0000000c000f7245 */ /* 0x000fca0000201400 */
[----:B---3--:R-:W-:Y:S01]  /*0950*/  FFMA R27, R15, R21, R22 ;  /* 0x000000150f1b7223 */ /* 0x008fe20000000016 */
[----:B------:R-:W-:-:S04]  /*0960*/  IMAD.WIDE.U32 R14, R19, 0x4, R4 ;  /* 0x00000004130e7825 */ /* 0x000fc800078e0004 */
[C---:B------:R-:W-:Y:S01]  /*0970*/  IMAD.WIDE.U32 R20, R13.reuse, 0x4, R2 ;  /* 0x000000040d147825 */ /* 0x040fe200078e0002 */
[----:B------:R0:W-:Y:S05]  /*0980*/  ST.E desc[UR4][R14.64], R27 ;  /* 0x0000001b0e007985 */ /* 0x0001ea000c101904 */
[----:B------:R-:W2:Y:S01]  /*0990*/  LDG.E R21, desc[UR6][R20.64] ;  /* 0x0000000614157981 */ /* 0x000ea2000c1e1900 */
[----:B------:R-:W-:-:S04]  /*09a0*/  IMAD.WIDE.U32 R22, R13, 0x4, R8 ;  /* 0x000000040d167825 */ /* 0x000fc800078e0008 */
[----:B------:R-:W-:Y:S02]  /*09b0*/  IMAD.WIDE.U32 R24, R13, 0x4, R10 ;  /* 0x000000040d187825 */ /* 0x000fe400078e000a */
[----:B------:R1:W3:Y:S04]  /*09c0*/  LDG.E R23, desc[UR6][R22.64] ;  /* 0x0000000616177981 */ /* 0x0002e8000c1e1900 */
[----:B------:R4:W3:Y:S01]  /*09d0*/  LDG.E R12, desc[UR4][R24.64] ;  /* 0x00000004180c7981 */ /* 0x0008e2000c1e1900 */
[----:B--2---:R-:W-:-:S04]  /*09e0*/  IABS R19, R21 ;  /* 0x0000001500137213 */ /* 0x004fc80000000000 */
[----:B------:R-:W2:Y:S08]  /*09f0*/  I2F.RP R26, R19 ;  /* 0x00000013001a7306 */ /* 0x000eb00000209400 */
[----:B--2---:R-:W0:Y:S02]  /*0a00*/  MUFU.RCP R26, R26 ;  /* 0x0000001a001a7308 */ /* 0x004e240000001000 */
[----:B0-----:R-:W-:-:S06]  /*0a10*/  VIADD R14, R26, 0xffffffe ;  /* 0x0ffffffe1a0e7836 */ /* 0x001fcc0000000000 */
[----:B------:R0:W2:Y:S01]  /*0a20*/  F2I.FTZ.U32.TRUNC.NTZ R15, R14 ;  /* 0x0000000e000f7305 */ /* 0x0000a2000021f000 */
[----:B-1----:R-:W-:Y:S01]  /*0a30*/  IABS R22, R21 ;  /* 0x0000001500167213 */ /* 0x002fe20000000000 */
[----:B0-----:R-:W-:Y:S01]  /*0a40*/  IMAD.MOV.U32 R14, RZ, RZ, RZ ;  /* 0x000000ffff0e7224 */ /* 0x001fe200078e00ff */
[----:B--2---:R-:W-:-:S05]  /*0a50*/  IADD3 R20, PT, PT, RZ, -R15, RZ ;  /* 0x8000000fff147210 */ /* 0x004fca0007ffe0ff */
[----:B------:R-:W-:Y:S01]  /*0a60*/  IMAD R27, R20, R19, RZ ;  /* 0x00000013141b7224 */ /* 0x000fe200078e02ff */
[----:B------:R-:W-:-:S03]  /*0a70*/  IABS R20, R18 ;  /* 0x0000001200147213 */ /* 0x000fc60000000000 */
[----:B------:R-:W-:Y:S01]  /*0a80*/  IMAD.HI.U32 R15, R15, R27, R14 ;  /* 0x0000001b0f0f7227 */ /* 0x000fe200078e000e */
[----:B------:R-:W-:-:S05]  /*0a90*/  IADD3 R22, PT, PT, RZ, -R22, RZ ;  /* 0x80000016ff167210 */ /* 0x000fca0007ffe0ff */
[----:B------:R-:W-:-:S04]  /*0aa0*/  IMAD.HI.U32 R15, R15, R20, RZ ;  /* 0x000000140f0f7227 */ /* 0x000fc800078e00ff */
[----:B------:R-:W-:-:S05]  /*0ab0*/  IMAD R14, R15, R22, R20 ;  /* 0x000000160f0e7224 */ /* 0x000fca00078e0214 */
[----:B------:R-:W-:-:S13]  /*0ac0*/  ISETP.GT.U32.AND P2, PT, R19, R14, PT ;  /* 0x0000000e1300720c */ /* 0x000fda0003f44070 */
[----:B------:R-:W-:-:S05]  /*0ad0*/  @!P2 IMAD.IADD R14, R14, 0x1, -R19 ;  /* 0x000000010e0ea824 */ /* 0x000fca00078e0a13 */
[----:B------:R-:W-:Y:S02]  /*0ae0*/  ISETP.GE.U32.AND P0, PT, R14, R19, PT ;  /* 0x000000130e00720c */ /* 0x000fe40003f06070 */
[----:B------:R-:W-:Y:S02]  /*0af0*/  LOP3.LUT R14, R18, R21, RZ, 0x3c, !PT ;  /* 0x00000015120e7212 */ /* 0x000fe400078e3cff */
[----:B------:R-:W-:Y:S02]  /*0b00*/  @!P2 IADD3 R15, PT, PT, R15, 0x1, RZ ;  /* 0x000000010f0fa810 */ /* 0x000fe40007ffe0ff */
[----:B------:R-:W-:Y:S02]  /*0b10*/  ISETP.GE.AND P1, PT, R14, RZ, PT ;  /* 0x000000ff0e00720c */ /* 0x000fe40003f26270 */
[----:B------:R-:W-:-:S05]  /*0b20*/  ISETP.NE.AND P2, PT, R21, RZ, PT ;  /* 0x000000ff1500720c */ /* 0x000fca0003f45270 */
[----:B------:R-:W-:-:S05]  /*0b30*/  @P0 VIADD R15, R15, 0x1 ;  /* 0x000000010f0f0836 */ /* 0x000fca0000000000 */
[----:B------:R-:W-:-:S05]  /*0b40*/  MOV R19, R15 ;  /* 0x0000000f00137202 */ /* 0x000fca0000000f00 */
[----:B------:R-:W-:Y:S01]  /*0b50*/  @!P1 IMAD.MOV R19, RZ, RZ, -R19 ;  /* 0x000000ffff139224 */ /* 0x000fe200078e0a13 */
[----:B------:R-:W-:-:S04]  /*0b60*/  @!P2 LOP3.LUT R19, RZ, R21, RZ, 0x33, !PT ;  /* 0x00000015ff13a212 */ /* 0x000fc800078e33ff */
[----:B------:R-:W-:-:S05]  /*0b70*/  IADD3 R14, PT, PT, -R19, RZ, RZ ;  /* 0x000000ff130e7210 */ /* 0x000fca0007ffe1ff */
[----:B------:R-:W-:Y:S02]  /*0b80*/  IMAD R18, R21, R14, R18 ;  /* 0x0000000e15127224 */ /* 0x000fe400078e0212 */
[----:B------:R-:W-:-:S03]  /*0b90*/  VIADD R21, R13, 0xffffffff ;  /* 0xffffffff0d157836 */ /* 0x000fc60000000000 */
[----:B------:R-:W-:Y:S01]  /*0ba0*/  I2FP.F32.S32 R15, R18 ;  /* 0x00000012000f7245 */ /* 0x000fe20000201400 */
[----:B----4-:R-:W-:-:S04]  /*0bb0*/  IMAD.WIDE.U32 R24, R21, 0x4, R2 ;  /* 0x0000000415187825 */ /* 0x010fc800078e0002 */
[----:B---3--:R-:W-:Y:S01]  /*0bc0*/  FFMA R29, R15, R23, R12 ;  /* 0x000000170f1d7223 */ /* 0x008fe2000000000c */
[----:B------:R-:W-:-:S05]  /*0bd0*/  IMAD.WIDE.U32 R14, R13, 0x4, R4 ;  /* 0x000000040d0e7825 */ /* 0x000fca00078e0004 */
[----:B------:R0:W-:Y:S04]  /*0be0*/  ST.E desc[UR4][R14.64], R29 ;  /* 0x0000001d0e007985 */ /* 0x0001e8000c101904 */
[----:B------:R-:W2:Y:S01]  /*0bf0*/  LDG.E R18, desc[UR6][R24.64] ;  /* 0x0000000618127981 */ /* 0x000ea2000c1e1900 */
[----:B------:R-:W-:-:S04]  /*0c00*/  IMAD.WIDE.U32 R22, R21, 0x4, R8 ;  /* 0x0000000415167825 */ /* 0x000fc800078e0008 */
[----:B------:R-:W-:Y:S02]  /*0c10*/  IMAD.WIDE.U32 R26, R21, 0x4, R10 ;  /* 0x00000004151a7825 */ /* 0x000fe400078e000a */
[----:B------:R1:W3:Y:S04]  /*0c20*/  LDG.E R23, desc[UR6][R22.64] ;  /* 0x0000000616177981 */ /* 0x0002e8000c1e1900 */
[----:B------:R4:W3:Y:S01]  /*0c30*/  LDG.E R20, desc[UR4][R26.64] ;  /* 0x000000041a147981 */ /* 0x0008e2000c1e1900 */
        /* <DEDUP_REMOVED lines=27> */
[----:B------:R-:W-:-:S04]  /*0df0*/  IADD3 R19, PT, PT, R13, -0x2, RZ ;  /* 0xfffffffe0d137810 */ /* 0x000fc80007ffe0ff */
[----:B------:R-:W-:Y:S01]  /*0e00*/  I2FP.F32.S32 R15, R18 ;  /* 0x00000012000f7245 */ /* 0x000fe20000201400 */
[----:B----4-:R-:W-:-:S04]  /*0e10*/  IMAD.WIDE.U32 R26, R19, 0x4, R2 ;  /* 0x00000004131a7825 */ /* 0x010fc800078e0002 */
[----:B---3--:R-:W-:Y:S01]  /*0e20*/  FFMA R24, R15, R23, R20 ;  /* 0x000000170f187223 */ /* 0x008fe20000000014 */
[----:B------:R-:W-:-:S05]  /*0e30*/  IMAD.WIDE.U32 R14, R21, 0x4, R4 ;  /* 0x00000004150e7825 */ /* 0x000fca00078e0004 */
[----:B------:R0:W-:Y:S04]  /*0e40*/  ST.E desc[UR4][R14.64], R24 ;  /* 0x000000180e007985 */ /* 0x0001e8000c101904 */
[----:B------:R-:W2:Y:S01]  /*0e50*/  LDG.E R23, desc[UR6][R26.64] ;  /* 0x000000061a177981 */ /* 0x000ea2000c1e1900 */
[----:B------:R-:W-:-:S04]  /*0e60*/  IMAD.WIDE.U32 R28, R19, 0x4, R10 ;  /* 0x00000004131c7825 */ /* 0x000fc800078e000a */
[----:B------:R-:W-:Y:S01]  /*0e70*/  IMAD.WIDE.U32 R20, R19, 0x4, R8 ;  /* 0x0000000413147825 */ /* 0x000fe200078e0008 */
[----:B------:R-:W3:Y:S04]  /*0e80*/  LDG.E R22, desc[UR4][R28.64] ;  /* 0x000000041c167981 */ /* 0x000ee8000c1e1900 */
[----:B------:R1:W3:Y:S01]  /*0e90*/  LDG.E R25, desc[UR6][R20.64] ;  /* 0x0000000614197981 */ /* 0x0002e2000c1e1900 */
[----:B0-----:R-:W-:Y:S02]  /*0ea0*/  IABS R24, R12 ;  /* 0x0000000c00187213 */ /* 0x001fe40000000000 */
[----:B--2---:R-:W-:-:S04]  /*0eb0*/  IABS R18, R23 ;  /* 0x0000001700127213 */ /* 0x004fc80000000000 */
[----:B-1----:R-:W0:Y:S08]  /*0ec0*/  I2F.RP R20, R18 ;  /* 0x0000001200147306 */ /* 0x002e300000209400 */
[----:B0-----:R-:W0:Y:S02]  /*0ed0*/  MUFU.RCP R14, R20 ;  /* 0x00000014000e7308 */ /* 0x001e240000001000 */
        /* <DEDUP_REMOVED lines=22> */
[----:B------:R-:W-:Y:S02]  /*1040*/  IMAD R12, R23, R14, R12 ;  /* 0x0000000e170c7224 */ /* 0x000fe400078e020c */
[----:B------:R-:W-:-:S03]  /*1050*/  VIADD R21, R13, 0xfffffffd ;  /* 0xfffffffd0d157836 */ /* 0x000fc60000000000 */
[----:B------:R-:W-:-:S05]  /*1060*/  I2FP.F32.S32 R15, R12 ;  /* 0x0000000c000f7245 */ /* 0x000fca0000201400 */
[----:B---3--:R-:W-:Y:S01]  /*1070*/  FFMA R29, R15, R25, R22 ;  /* 0x000000190f1d7223 */ /* 0x008fe20000000016 */
[----:B------:R-:W-:-:S04]  /*1080*/  IMAD.WIDE.U32 R14, R19, 0x4, R4 ;  /* 0x00000004130e7825 */ /* 0x000fc800078e0004 */
[C---:B------:R-:W-:Y:S01]  /*1090*/  IMAD.WIDE.U32 R24, R21.reuse, 0x4, R2 ;  /* 0x0000000415187825 */ /* 0x040fe200078e0002 */
        /* <DEDUP_REMOVED lines=44> */
[----:B-1----:R-:W-:Y:S01]  /*1360*/  IABS R20, R12 ;  /* 0x0000000c00147213 */ /* 0x002fe20000000000 */
[----:B------:R-:W-:Y:S01]  /*1370*/  VIADD R0, R0, 0x8 ;  /* 0x0000000800007836 */ /* 0x000fe20000000000 */
[----:B------:R-:W-:Y:S02]  /*1380*/  IADD3 R13, PT, PT, R13, -0x8, RZ ;  /* 0xfffffff80d0d7810 */ /* 0x000fe40007ffe0ff */
        /* <DEDUP_REMOVED lines=24> */
[----:B------:R-:W-:Y:S02]  /*1510*/  IADD3 R14, PT, PT, -R20, RZ, RZ ;  /* 0x000000ff140e7210 */ /* 0x000fe40007ffe1ff */
[----:B------:R-:W-:-:S03]  /*1520*/  ISETP.NE.AND P0, PT, R0, RZ, PT ;  /* 0x000000ff0000720c */ /* 0x000fc60003f05270 */
[----:B------:R-:W-:-:S05]  /*1530*/  IMAD R12, R23, R14, R12 ;  /* 0x0000000e170c7224 */ /* 0x000fca00078e020c */
[----:B------:R-:W-:Y:S01]  /*1540*/  I2FP.F32.S32 R23, R12 ;  /* 0x0000000c00177245 */ /* 0x000fe20000201400 */
[----:B------:R-:W-:-:S04]  /*1550*/  IMAD.WIDE.U32 R14, R19, 0x4, R4 ;  /* 0x00000004130e7825 */ /* 0x000fc800078e0004 */
[----:B---3--:R-:W-:Y:S01]  /*1560*/  FFMA R21, R23, R21, R18 ;  /* 0x0000001517157223 */ /* 0x008fe20000000012 */
[----:B------:R-:W-:-:S04]  /*1570*/  IMAD.MOV.U32 R12, RZ, RZ, R20 ;  /* 0x000000ffff0c7224 */ /* 0x000fc800078e0014 */
[----:B------:R3:W-:Y:S01]  /*1580*/  ST.E desc[UR4][R14.64], R21 ;  /* 0x000000150e007985 */ /* 0x0007e2000c101904 */
[----:B------:R-:W-:Y:S05]  /*1590*/  @P0 BRA `(.L_x_4) ;  /* 0xffffffec00200947 */ /* 0x000fea000383ffff */
[----:B------:R-:W-:Y:S05]  /*15a0*/  BSYNC.RECONVERGENT B0 ;  /* 0x0000000000007941 */ /* 0x000fea0003800200 */
.L_x_3:
[----:B------:R-:W-:-:S07]  /*15b0*/  IADD3 R13, PT, PT, R13, 0x4, RZ ;  /* 0x000000040d0d7810 */ /* 0x000fce0007ffe0ff */
.L_x_2:
[----:B------:R-:W-:-:S13]  /*15c0*/  ISETP.NE.AND P0, PT, R17, RZ, PT ;  /* 0x000000ff1100720c */ /* 0x000fda0003f05270 */
[----:B------:R-:W-:Y:S05]  /*15d0*/  @!P0 BRA `(.L_x_1) ;  /* 0x0000001000948947 */ /* 0x000fea0003800000 */
[----:B------:R-:W0:Y:S01]  /*15e0*/  LDCU UR4, c[0x0][0x3cc] ;  /* 0x00007980ff0477ac */ /* 0x000e220008000800 */
[----:B------:R-:W-:Y:S01]  /*15f0*/  ISETP.GE.U32.AND P0, PT, R17, 0x4, PT ;  /* 0x000000041100780c */ /* 0x000fe20003f06070 */
[----:B0-----:R-:W-:-:S04]  /*1600*/  ULOP3.LUT UR5, UR4, 0x3, URZ, 0xc0, !UPT ;  /* 0x0000000304057892 */ /* 0x001fc8000f8ec0ff */
[----:B------:R-:W-:-:S08]  /*1610*/  UISETP.NE.AND UP0, UPT, UR5, URZ, UPT ;  /* 0x000000ff0500728c */ /* 0x000fd0000bf05270 */
[----:B------:R-:W-:Y:S05]  /*1620*/  @!P0 BRA `(.L_x_5) ;  /* 0x00000008007c8947 */ /* 0x000fea0003800000 */
[----:B------:R-:W3:Y:S01]  /*1630*/  LDC.64 R2, c[0x0][0x388] ;  /* 0x0000e200ff027b82 */ /* 0x000ee20000000a00 */
[----:B------:R-:W-:Y:S01]  /*1640*/  R2UR UR6, R6 ;  /* 0x00000000060672ca */ /* 0x000fe200000e0000 */
[----:B------:R-:W-:Y:S01]  /*1650*/  VIADD R17, R13, 0xffffffff ;  /* 0xffffffff0d117836 */ /* 0x000fe20000000000 */
[----:B------:R-:W-:-:S05]  /*1660*/  R2UR UR7, R7 ;  /* 0x00000000070772ca */ /* 0x000fca00000e0000 */
[----:B------:R-:W0:Y:S08]  /*1670*/  LDC.64 R10, c[0x0][0x398] ;  /* 0x0000e600ff0a7b82 */ /* 0x000e300000000a00 */
[----:B------:R-:W1:Y:S01]  /*1680*/  LDC.64 R8, c[0x0][0x390] ;  /* 0x0000e400ff087b82 */ /* 0x000e620000000a00 */
[----:B---3--:R-:W-:-:S05]  /*1690*/  IMAD.WIDE.U32 R20, R17, 0x4, R2 ;  /* 0x0000000411147825 */ /* 0x008fca00078e0002 */
[----:B------:R-:W2:Y:S01]  /*16a0*/  LDG.E R15, desc[UR6][R20.64] ;  /* 0x00000006140f7981 */ /* 0x000ea2000c1e1900 */
[----:B------:R-:W-:Y:S02]  /*16b0*/  R2UR UR8, R6 ;  /* 0x00000000060872ca */ /* 0x000fe400000e0000 */
[----:B------:R-:W-:Y:S01]  /*16c0*/  R2UR UR9, R7 ;  /* 0x00000000070972ca */ /* 0x000fe200000e0000 */
[----:B0-----:R-:W-:-:S06]  /*16d0*/  IMAD.WIDE.U32 R18, R17, 0x4, R10 ;  /* 0x0000000411127825 */ /* 0x001fcc00078e000a */
[----:B------:R0:W3:Y:S01]  /*16e0*/  LDG.E R19, desc[UR6][R18.64] ;  /* 0x0000000612137981 */ /* 0x0000e2000c1e1900 */
[----:B-1----:R-:W-:-:S05]  /*16f0*/  IMAD.WIDE.U32 R22, R17, 0x4, R8 ;  /* 0x0000000411167825 */ /* 0x002fca00078e0008 */
[----:B------:R1:W3:Y:S01]  /*1700*/  LDG.E R14, desc[UR8][R22.64] ;  /* 0x00000008160e7981 */ /* 0x0002e2000c1e1900 */
[----:B0-----:R-:W-:Y:S02]  /*1710*/  IABS R18, R12 ;  /* 0x0000000c00127213 */ /* 0x001fe40000000000 */
[----:B--2---:R-:W-:-:S04]  /*1720*/  IABS R0, R15 ;  /* 0x0000000f00007213 */ /* 0x004fc80000000000 */
[----:B------:R-:W0:Y:S08]  /*1730*/  I2F.RP R24, R0 ;  /* 0x0000000000187306 */ /* 0x000e300000209400 */
[----:B0-----:R-:W0:Y:S02]  /*1740*/  MUFU.RCP R24, R24 ;  /* 0x0000001800187308 */ /* 0x001e240000001000 */
[----:B0-----:R-:W-:-:S06]  /*1750*/  IADD3 R20, PT, PT, R24, 0xffffffe, RZ ;  /* 0x0ffffffe18147810 */ /* 0x001fcc0007ffe0ff */
[----:B------:R0:W2:Y:S02]  /*1760*/  F2I.FTZ.U32.TRUNC.NTZ R21, R20 ;  /* 0x0000001400157305 */ /* 0x0000a4000021f000 */
[----:B0-----:R-:W-:Y:S02]  /*1770*/  HFMA2 R20, -RZ, RZ, 0, 0 ;  /* 0x00000000ff147431 */ /* 0x001fe400000001ff */
[----:B--2---:R-:W-:-:S04]  /*1780*/  IMAD.MOV R25, RZ, RZ, -R21 ;  /* 0x000000ffff197224 */ /* 0x004fc800078e0a15 */
[----:B------:R-:W-:Y:S01]  /*1790*/  IMAD R25, R25, R0, RZ ;  /* 0x0000000019197224 */ /* 0x000fe200078e02ff */
[----:B-1----:R-:W-:-:S03]  /*17a0*/  IABS R22, R15 ;  /* 0x0000000f00167213 */ /* 0x002fc60000000000 */
        /* <DEDUP_REMOVED lines=16> */
[----:B------:R-:W-:-:S05]  /*18b0*/  IMAD R15, R15, R18, R12 ;  /* 0x000000120f0f7224 */ /* 0x000fca00078e020c */
[----:B------:R-:W-:Y:S02]  /*18c0*/  I2FP.F32.S32 R12, R15 ;  /* 0x0000000f000c7245 */ /* 0x000fe40000201400 */
[----:B------:R-:W-:Y:S01]  /*18d0*/  IADD3 R15, PT, PT, R13, -0x2, RZ ;  /* 0xfffffffe0d0f7810 */ /* 0x000fe20007ffe0ff */
[----:B------:R-:W-:-:S04]  /*18e0*/  IMAD.WIDE.U32 R20, R17, 0x4, R4 ;  /* 0x0000000411147825 */ /* 0x000fc800078e0004 */
[----:B---3--:R-:W-:Y:S01]  /*18f0*/  FFMA R27, R12, R14, R19 ;  /* 0x0000000e0c1b7223 */ /* 0x008fe20000000013 */
        /* <DEDUP_REMOVED lines=46> */
[----:B------:R-:W-:Y:S02]  /*1be0*/  IADD3 R13, PT, PT, R13, -0x4, RZ ;  /* 0xfffffffc0d0d7810 */ /* 0x000fe40007ffe0ff */
        /* <DEDUP_REMOVED lines=39> */
[----:B-1----:R-:W1:Y:S02]  /*1e60*/  MUFU.RCP R12, R12 ;  /* 0x0000000c000c7308 */ /* 0x002e640000001000 */
[----:B-1----:R-:W-:-:S06]  /*1e70*/  VIADD R10, R12, 0xffffffe ;  /* 0x0ffffffe0c0a7836 */ /* 0x002fcc0000000000 */
[----:B------:R1:W0:Y:S02]  /*1e80*/  F2I.FTZ.U32.TRUNC.NTZ R11, R10 ;  /* 0x0000000a000b7305 */ /* 0x000224000021f000 */
[----:B-1----:R-:W-:Y:S01]  /*1e90*/  IMAD.MOV.U32 R10, RZ, RZ, RZ ;  /* 0x000000ffff0a7224 */ /* 0x002fe200078e00ff */
[----:B0-----:R-:W-:-:S05]  /*1ea0*/  IADD3 R14, PT, PT, RZ, -R11, RZ ;  /* 0x8000000bff0e7210 */ /* 0x001fca0007ffe0ff */
        /* <DEDUP_REMOVED lines=18> */
[----:B------:R-:W-:-:S05]  /*1fd0*/  IMAD R0, R3, R8, R0 ;  /* 0x0000000803007224 */ /* 0x000fca00078e0200 */
[----:B------:R-:W-:Y:S01]  /*1fe0*/  I2FP.F32.S32 R3, R0 ;  /* 0x0000000000037245 */ /* 0x000fe20000201400 */
[----:B------:R-:W-:-:S04]  /*1ff0*/  IMAD.WIDE.U32 R10, R13, 0x4, R4 ;  /* 0x000000040d0a7825 */ /* 0x000fc800078e0004 */
[----:B---3--:R-:W-:-:S05]  /*2000*/  FFMA R3, R3, R9, R2 ;  /* 0x0000000903037223 */ /* 0x008fca0000000002 */
[----:B------:R0:W-:Y:S02]  /*2010*/  ST.E desc[UR6][R10.64], R3 ;  /* 0x000000030a007985 */ /* 0x0001e4000c101906 */
.L_x_5:
[----:B------:R-:W-:Y:S05]  /*2020*/  BRA.U !UP0, `(.L_x_1) ;  /* 0x0000000908007547 */ /* 0x000fea000b800000 */
[----:B------:R-:W-:Y:S02]  /*2030*/  UISETP.NE.AND UP0, UPT, UR5, 0x1, UPT ;  /* 0x000000010500788c */ /* 0x000fe4000bf05270 */
[----:B------:R-:W-:-:S04]  /*2040*/  ULOP3.LUT UR4, UR4, 0x1, URZ, 0xc0, !UPT ;  /* 0x0000000104047892 */ /* 0x000fc8000f8ec0ff */
[----:B------:R-:W-:-:S03]  /*2050*/  UISETP.NE.U32.AND UP1, UPT, UR4, 0x1, UPT ;  /* 0x000000010400788c */ /* 0x000fc6000bf25070 */
[----:B------:R-:W-:Y:S08]  /*2060*/  BRA.U !UP0, `(.L_x_6) ;  /* 0x00000005084c7547 */ /* 0x000ff0000b800000 */
[----:B0-----:R-:W0:Y:S01]  /*2070*/  LDC.64 R10, c[0x0][0x388] ;  /* 0x0000e200ff0a7b82 */ /* 0x001e220000000a00 */
[----:B------:R-:W-:Y:S01]  /*2080*/  R2UR UR4, R6 ;  /* 0x00000000060472ca */ /* 0x000fe200000e0000 */
[----:B---3--:R-:W-:Y:S01]  /*2090*/  VIADD R15, R13, 0xffffffff ;  /* 0xffffffff0d0f7836 */ /* 0x008fe20000000000 */
[----:B------:R-:W-:-:S05]  /*20a0*/  R2UR UR5, R7 ;  /* 0x00000000070572ca */ /* 0x000fca00000e0000 */
[----:B------:R-:W1:Y:S08]  /*20b0*/  LDC.64 R8, c[0x0][0x398] ;  /* 0x0000e600ff087b82 */ /* 0x000e700000000a00 */
[----:B------:R-:W2:Y:S01]  /*20c0*/  LDC.64 R2, c[0x0][0x390] ;  /* 0x0000e400ff027b82 */ /* 0x000ea20000000a00 */
[----:B0-----:R-:W-:-:S05]  /*20d0*/  IMAD.WIDE.U32 R20, R15, 0x4, R10 ;  /* 0x000000040f147825 */ /* 0x001fca00078e000a */
[----:B------:R-:W3:Y:S01]  /*20e0*/  LDG.E R17, desc[UR4][R20.64] ;  /* 0x0000000414117981 */ /* 0x000ee2000c1e1900 */
[----:B------:R-:W-:Y:S02]  /*20f0*/  R2UR UR6, R6 ;  /* 0x00000000060672ca */ /* 0x000fe400000e0000 */
[----:B------:R-:W-:Y:S01]  /*2100*/  R2UR UR7, R7 ;  /* 0x00000000070772ca */ /* 0x000fe200000e0000 */
[----:B-1----:R-:W-:-:S06]  /*2110*/  IMAD.WIDE.U32 R18, R15, 0x4, R8 ;  /* 0x000000040f127825 */ /* 0x002fcc00078e0008 */
[----:B------:R-:W4:Y:S01]  /*2120*/  LDG.E R19, desc[UR4][R18.64] ;  /* 0x0000000412137981 */ /* 0x000f22000c1e1900 */
[----:B--2---:R-:W-:-:S05]  /*2130*/  IMAD.WIDE.U32 R22, R15, 0x4, R2 ;  /* 0x000000040f167825 */ /* 0x004fca00078e0002 */
[----:B------:R0:W4:Y:S02]  /*2140*/  LDG.E R14, desc[UR6][R22.64] ;  /* 0x00000006160e7981 */ /* 0x000124000c1e1900 */
[----:B0-----:R-:W-:Y:S01]  /*2150*/  IABS R22, R12 ;  /* 0x0000000c00167213 */ /* 0x001fe20000000000 */
[----:B------:R-:W-:-:S04]  /*2160*/  VIADD R13, R13, 0xfffffffe ;  /* 0xfffffffe0d0d7836 */ /* 0x000fc80000000000 */
[----:B------:R-:W-:Y:S01]  /*2170*/  IMAD.WIDE.U32 R10, R13, 0x4, R10 ;  /* 0x000000040d0a7825 */ /* 0x000fe200078e000a */
[----:B---3--:R-:W-:-:S04]  /*2180*/  IABS R0, R17 ;  /* 0x0000001100007213 */ /* 0x008fc80000000000 */
[----:B------:R-:W0:Y:S08]  /*2190*/  I2F.RP R24, R0 ;  /* 0x0000000000187306 */ /* 0x000e300000209400 */
[----:B0-----:R-:W0:Y:S02]  /*21a0*/  MUFU.RCP R24, R24 ;  /* 0x0000001800187308 */ /* 0x001e240000001000 */
        /* <DEDUP_REMOVED lines=20> */
[----:B------:R-:W-:-:S04]  /*22f0*/  @!P2 LOP3.LUT R0, RZ, R17, RZ, 0x33, !PT ;  /* 0x00000011ff00a212 */ /* 0x000fc800078e33ff */
[----:B------:R-:W-:-:S05]  /*2300*/  IADD3 R18, PT, PT, -R0, RZ, RZ ;  /* 0x000000ff00127210 */ /* 0x000fca0007ffe1ff */
[----:B------:R-:W-:-:S05]  /*2310*/  IMAD R17, R17, R18, R12 ;  /* 0x0000001211117224 */ /* 0x000fca00078e020c */
[----:B------:R-:W-:-:S05]  /*2320*/  I2FP.F32.S32 R12, R17 ;  /* 0x00000011000c7245 */ /* 0x000fca0000201400 */
[----:B----4-:R-:W-:Y:S01]  /*2330*/  FFMA R17, R12, R14, R19 ;  /* 0x0000000e0c117223 */ /* 0x010fe20000000013 */
[----:B------:R-:W-:-:S05]  /*2340*/  IMAD.WIDE.U32 R14, R15, 0x4, R4 ;  /* 0x000000040f0e7825 */ /* 0x000fca00078e0004 */
[----:B------:R0:W-:Y:S04]  /*2350*/  ST.E desc[UR4][R14.64], R17 ;  /* 0x000000110e007985 */ /* 0x0001e8000c101904 */
[----:B------:R-:W2:Y:S01]  /*2360*/  LDG.E R11, desc[UR6][R10.64] ;  /* 0x000000060a0b7981 */ /* 0x000ea2000c1e1900 */
[----:B------:R-:W-:-:S04]  /*2370*/  IMAD.WIDE.U32 R18, R13, 0x4, R8 ;  /* 0x000000040d127825 */ /* 0x000fc800078e0008 */
[----:B------:R-:W-:Y:S02]  /*2380*/  IMAD.WIDE.U32 R20, R13, 0x4, R2 ;  /* 0x000000040d147825 */ /* 0x000fe400078e0002 */
[----:B------:R-:W3:Y:S04]  /*2390*/  LDG.E R2, desc[UR4][R18.64] ;  /* 0x0000000412027981 */ /* 0x000ee8000c1e1900 */
[----:B------:R-:W3:Y:S01]  /*23a0*/  LDG.E R3, desc[UR6][R20.64] ;  /* 0x0000000614037981 */ /* 0x000ee2000c1e1900 */
[----:B--2---:R-:W-:-:S04]  /*23b0*/  IABS R23, R11 ;  /* 0x0000000b00177213 */ /* 0x004fc80000000000 */
[----:B------:R-:W1:Y:S08]  /*23c0*/  I2F.RP R12, R23 ;  /* 0x00000017000c7306 */ /* 0x000e700000209400 */
[----:B-1----:R-:W1:Y:S02]  /*23d0*/  MUFU.RCP R12, R12 ;  /* 0x0000000c000c7308 */ /* 0x002e640000001000 */
[----:B-1----:R-:W-:-:S06]  /*23e0*/  IADD3 R8, PT, PT, R12, 0xffffffe, RZ ;  /* 0x0ffffffe0c087810 */ /* 0x002fcc0007ffe0ff */
[----:B------:R1:W2:Y:S01]  /*23f0*/  F2I.FTZ.U32.TRUNC.NTZ R9, R8 ;  /* 0x0000000800097305 */ /* 0x0002a2000021f000 */
[----:B0-----:R-:W-:Y:S01]  /*2400*/  IABS R14, R11 ;  /* 0x0000000b000e7213 */ /* 0x001fe20000000000 */
[----:B-1----:R-:W-:Y:S01]  /*2410*/  IMAD.MOV.U32 R8, RZ, RZ, RZ ;  /* 0x000000ffff087224 */ /* 0x002fe200078e00ff */
        /* <DEDUP_REMOVED lines=14> */
[----:B------:R-:W-:-:S04]  /*2500*/  @P0 IADD3 R9, PT, PT, R9, 0x1, RZ ;  /* 0x0000000109090810 */ /* 0x000fc80007ffe0ff */
        /* <DEDUP_REMOVED lines=9> */
.L_x_6:
[----:B------:R-:W-:Y:S05]  /*25a0*/  BRA.U UP1, `(.L_x_1) ;  /* 0x0000000101a07547 */ /* 0x000fea000b800000 */
[----:B-1----:R-:W1:Y:S01]  /*25b0*/  LDC.64 R8, c[0x0][0x388] ;  /* 0x0000e200ff087b82 */ /* 0x002e620000000a00 */
[----:B------:R-:W-:Y:S02]  /*25c0*/  R2UR UR4, R6 ;  /* 0x00000000060472ca */ /* 0x000fe400000e0000 */
[----:B------:R-:W-:Y:S02]  /*25d0*/  R2UR UR5, R7 ;  /* 0x00000000070572ca */ /* 0x000fe400000e0000 */
[----:B------:R-:W-:-:S03]  /*25e0*/  IADD3 R13, PT, PT, R13, -0x1, RZ ;  /* 0xffffffff0d0d7810 */ /* 0x000fc60007ffe0ff */
[----:B0-----:R-:W0:Y:S08]  /*25f0*/  LDC.64 R10, c[0x0][0x398] ;  /* 0x0000e600ff0a7b82 */ /* 0x001e300000000a00 */
[----:B---3--:R-:W2:Y:S01]  /*2600*/  LDC.64 R14, c[0x0][0x390] ;  /* 0x0000e400ff0e7b82 */ /* 0x008ea20000000a00 */
[----:B-1----:R-:W-:-:S05]  /*2610*/  IMAD.WIDE.U32 R8, R13, 0x4, R8 ;  /* 0x000000040d087825 */ /* 0x002fca00078e0008 */
[----:B------:R-:W3:Y:S01]  /*2620*/  LDG.E R0, desc[UR4][R8.64] ;  /* 0x0000000408007981 */ /* 0x000ee2000c1e1900 */
[----:B------:R-:W-:Y:S02]  /*2630*/  R2UR UR6, R6 ;  /* 0x00000000060672ca */ /* 0x000fe400000e0000 */
[----:B------:R-:W-:Y:S01]  /*2640*/  R2UR UR7, R7 ;  /* 0x00000000070772ca */ /* 0x000fe200000e0000 */
[----:B0-----:R-:W-:-:S05]  /*2650*/  IMAD.WIDE.U32 R10, R13, 0x4, R10 ;  /* 0x000000040d0a7825 */ /* 0x001fca00078e000a */
[----:B------:R0:W4:Y:S01]  /*2660*/  LDG.E R2, desc[UR4][R10.64] ;  /* 0x000000040a027981 */ /* 0x000122000c1e1900 */
[----:B--2---:R-:W-:-:S06]  /*2670*/  IMAD.WIDE.U32 R14, R13, 0x4, R14 ;  /* 0x000000040d0e7825 */ /* 0x004fcc00078e000e */
[----:B------:R-:W4:Y:S01]  /*2680*/  LDG.E R3, desc[UR6][R14.64] ;  /* 0x000000060e037981 */ /* 0x000f22000c1e1900 */
[----:B0-----:R-:W-:Y:S02]  /*2690*/  IABS R10, R12 ;  /* 0x0000000c000a7213 */ /* 0x001fe40000000000 */
[----:B------:R-:W-:Y:S02]  /*26a0*/  ISETP.GE.AND P2, PT, R12, RZ, PT ;  /* 0x000000ff0c00720c */ /* 0x000fe40003f46270 */
[----:B---3--:R-:W-:-:S04]  /*26b0*/  IABS R18, R0 ;  /* 0x0000000000127213 */ /* 0x008fc80000000000 */
[----:B------:R-:W0:Y:S08]  /*26c0*/  I2F.RP R17, R18 ;  /* 0x0000001200117306 */ /* 0x000e300000209400 */
[----:B0-----:R-:W0:Y:S02]  /*26d0*/  MUFU.RCP R17, R17 ;  /* 0x0000001100117308 */ /* 0x001e240000001000 */
[----:B0-----:R-:W-:-:S06]  /*26e0*/  VIADD R8, R17, 0xffffffe ;  /* 0x0ffffffe11087836 */ /* 0x001fcc0000000000 */
[----:B------:R0:W1:Y:S02]  /*26f0*/  F2I.FTZ.U32.TRUNC.NTZ R9, R8 ;  /* 0x0000000800097305 */ /* 0x000064000021f000 */
[----:B0-----:R-:W-:Y:S01]  /*2700*/  HFMA2 R8, -RZ, RZ, 0, 0 ;  /* 0x00000000ff087431 */ /* 0x001fe200000001ff */
[----:B-1----:R-:W-:-:S05]  /*2710*/  IADD3 R19, PT, PT, RZ, -R9, RZ ;  /* 0x80000009ff137210 */ /* 0x002fca0007ffe0ff */
        /* <DEDUP_REMOVED lines=8> */
[----:B------:R-:W-:Y:S02]  /*27a0*/  ISETP.GT.U32.AND P1, PT, R18, R9, PT ;  /* 0x000000091200720c */ /* 0x000fe40003f24070 */
[----:B------:R-:W-:-:S11]  /*27b0*/  ISETP.NE.AND P0, PT, R0, RZ, PT ;  /* 0x000000ff0000720c */ /* 0x000fd60003f05270 */
[----:B------:R-:W-:-:S05]  /*27c0*/  @!P1 IADD3 R9, PT, PT, R9, -R18, RZ ;  /* 0x8000001209099210 */ /* 0x000fca0007ffe0ff */
[----:B------:R-:W-:Y:S01]  /*27d0*/  @!P2 IMAD.MOV R9, RZ, RZ, -R9 ;  /* 0x000000ffff09a224 */ /* 0x000fe200078e0a09 */
[----:B------:R-:W-:-:S04]  /*27e0*/  @!P0 LOP3.LUT R9, RZ, R0, RZ, 0x33, !PT ;  /* 0x00000000ff098212 */ /* 0x000fc800078e33ff */
[----:B------:R-:W-:Y:S01]  /*27f0*/  I2FP.F32.S32 R11, R9 ;  /* 0x00000009000b7245 */ /* 0x000fe20000201400 */
[----:B------:R-:W-:-:S04]  /*2800*/  IMAD.WIDE.U32 R8, R13, 0x4, R4 ;  /* 0x000000040d087825 */ /* 0x000fc800078e0004 */
[----:B----4-:R-:W-:-:S05]  /*2810*/  FFMA R3, R11, R3, R2 ;  /* 0x000000030b037223 */ /* 0x010fca0000000002 */
[----:B------:R2:W-:Y:S02]  /*2820*/  ST.E desc[UR4][R8.64], R3 ;  /* 0x0000000308007985 */ /* 0x0005e4000c101904 */
.L_x_1:
[C---:B------:R-:W-:Y:S02]  /*2830*/  R2UR UR4, R6.reuse ;  /* 0x00000000060472ca */ /* 0x040fe400000e0000 */
[C---:B------:R-:W-:Y:S02]  /*2840*/  R2UR UR5, R7.reuse ;  /* 0x00000000070572ca */ /* 0x040fe400000e0000 */
[C---:B------:R-:W-:Y:S02]  /*2850*/  R2UR UR6, R6.reuse ;  /* 0x00000000060672ca */ /* 0x040fe400000e0000 */
[C---:B------:R-:W-:Y:S02]  /*2860*/  R2UR UR7, R7.reuse ;  /* 0x00000000070772ca */ /* 0x040fe400000e0000 */
[----:B------:R-:W-:Y:S02]  /*2870*/  R2UR UR8, R6 ;  /* 0x00000000060872ca */ /* 0x000fe400000e0000 */
[----:B------:R-:W-:-:S02]  /*2880*/  R2UR UR9, R7 ;  /* 0x00000000070972ca */ /* 0x000fc400000e0000 */
[----:B------:R-:W-:Y:S02]  /*2890*/  R2UR UR10, R6 ;  /* 0x00000000060a72ca */ /* 0x000fe400000e0000 */
[----:B------:R-:W-:Y:S01]  /*28a0*/  R2UR UR11, R7 ;  /* 0x00000000070b72ca */ /* 0x000fe200000e0000 */
[----:B012---:R-:W2:Y:S01]  /*28b0*/  LD.E R3, desc[UR4][R4.64] ;  /* 0x0000000404037980 */ /* 0x007ea2000c101900 */
[----:B------:R-:W-:Y:S03]  /*28c0*/  BSSY.RECONVERGENT B0, `(.L_x_7) ;  /* 0x000004b000007945 */ /* 0x000fe60003800200 */
[----:B------:R0:W5:Y:S01]  /*28d0*/  LD.E R10, desc[UR6][R4.64+0x4] ;  /* 0x00000406040a7980 */ /* 0x000162000c101900 */
[----:B------:R-:W-:-:S03]  /*28e0*/  MOV R0, 0x3f800000 ;  /* 0x3f80000000007802 */ /* 0x000fc60000000f00 */
[----:B------:R0:W5:Y:S04]  /*28f0*/  LD.E R8, desc[UR8][R4.64+0x8] ;  /* 0x0000080804087980 */ /* 0x000168000c101900 */
[----:B------:R0:W5:Y:S01]  /*2900*/  LD.E R9, desc[UR10][R4.64+0xc] ;  /* 0x00000c0a04097980 */ /* 0x000162000c101900 */
[----:B--2---:R-:W-:-:S13]  /*2910*/  FSETP.NEU.AND P0, PT, R3, 1, PT ;  /* 0x3f8000000300780b */ /* 0x004fda0003f0d000 */
[----:B0-----:R-:W-:Y:S05]  /*2920*/  @!P0 BRA `(.L_x_8) ;  /* 0x0000000400108947 */ /* 0x001fea0003800000 */
[----:B------:R-:W-:-:S13]  /*2930*/  FSETP.NAN.AND P0, PT, |R3|, |R3|, PT ;  /* 0x400000030300720b */ /* 0x000fda0003f08200 */
[----:B------:R-:W-:Y:S01]  /*2940*/  @P0 FADD R0, R3, 1.7000000476837158203 ;  /* 0x3fd9999a03000421 */ /* 0x000fe20000000000 */
[----:B------:R-:W-:Y:S06]  /*2950*/  @P0 BRA `(.L_x_8) ;  /* 0x0000000400040947 */ /* 0x000fec0003800000 */
[----:B------:R-:W-:-:S04]  /*2960*/  FSETP.NEU.AND P0, PT, |R3|, +INF , PT ;  /* 0x7f8000000300780b */ /* 0x000fc80003f0d200 */
[----:B------:R-:W-:-:S13]  /*2970*/  FSETP.NEU.AND P0, PT, R3, RZ, P0 ;  /* 0x000000ff0300720b */ /* 0x000fda000070d000 */
[----:B------:R-:W-:-:S05]  /*2980*/  @!P0 FADD R0, R3, R3 ;  /* 0x0000000303008221 */ /* 0x000fca0000000000 */
[----:B------:R-:W-:Y:S01]  /*2990*/  @!P0 LOP3.LUT R0, R0, 0x7fffffff, RZ, 0xc0, !PT ;  /* 0x7fffffff00008812 */ /* 0x000fe200078ec0ff */
[----:B------:R-:W-:Y:S06]  /*29a0*/  @!P0 BRA `(.L_x_8) ;  /* 0x0000000000f08947 */ /* 0x000fec0003800000 */
[C---:B------:R-:W-:Y:S01]  /*29b0*/  FMUL R0, |R3|.reuse, 16777216 ;  /* 0x4b80000003007820 */ /* 0x040fe20000400200 */
[C---:B------:R-:W-:Y:S02]  /*29c0*/  FSETP.GEU.AND P0, PT, |R3|.reuse, 1.175494350822287508e-38, PT ;  /* 0x008000000300780b */ /* 0x040fe40003f0e200 */
[----:B---3--:R-:W-:Y:S02]  /*29d0*/  MOV R15, 0x3a2c32e4 ;  /* 0x3a2c32e4000f7802 */ /* 0x008fe40000000f00 */
[----:B------:R-:W-:Y:S02]  /*29e0*/  FSEL R0, R0, |R3|, !P0 ;  /* 0x4000000300007208 */ /* 0x000fe40004000000 */
[----:B------:R-:W-:Y:S02]  /*29f0*/  FSETP.GEU.AND P2, PT, R3, RZ, PT ;  /* 0x000000ff0300720b */ /* 0x000fe40003f4e000 */
[----:B------:R-:W-:-:S04]  /*2a00*/  IADD3 R2, PT, PT, R0, -0x3f3504f3, RZ ;  /* 0xc0cafb0d00027810 */ /* 0x000fc80007ffe0ff */
[----:B------:R-:W-:-:S05]  /*2a10*/  LOP3.LUT R5, R2, 0xff800000, RZ, 0xc0, !PT ;  /* 0xff80000002057812 */ /* 0x000fca00078ec0ff */
[----:B------:R-:W-:Y:S01]  /*2a20*/  IMAD.IADD R0, R0, 0x1, -R5 ;  /* 0x0000000100007824 */ /* 0x000fe200078e0a05 */
[----:B------:R-:W-:-:S03]  /*2a30*/  I2FP.F32.S32 R5, R5 ;  /* 0x0000000500057245 */ /* 0x000fc60000201400 */
[C---:B------:R-:W-:Y:S01]  /*2a40*/  FADD R4, R0.reuse, 1 ;  /* 0x3f80000000047421 */ /* 0x040fe20000000000 */
[----:B------:R-:W-:Y:S01]  /*2a50*/  FADD R11, R0, -1 ;  /* 0xbf800000000b7421 */ /* 0x000fe20000000000 */
[----:B------:R-:W-:-:S03]  /*2a60*/  FSEL R0, RZ, -24, P0 ;  /* 0xc1c00000ff007808 */ /* 0x000fc60000000000 */
[----:B------:R-:W-:Y:S01]  /*2a70*/  FADD R13, R11, R11 ;  /* 0x0000000b0b0d7221 */ /* 0x000fe20000000000 */
[----:B------:R-:W0:Y:S01]  /*2a80*/  MUFU.RCP R4, R4 ;  /* 0x0000000400047308 */ /* 0x000e220000001000 */
[----:B------:R-:W-:Y:S02]  /*2a90*/  FFMA R5, R5, 1.1920928955078125e-07, R0 ;  /* 0x3400000005057823 */ /* 0x000fe40000000000 */
[----:B0-----:R-:W-:-:S04]  /*2aa0*/  FMUL R2, R4, R13 ;  /* 0x0000000d04027220 */ /* 0x001fc80000400000 */
[----:B------:R-:W-:Y:S01]  /*2ab0*/  FADD R13, R11, -R2 ;  /* 0x800000020b0d7221 */ /* 0x000fe20000000000 */
[CC--:B------:R-:W-:Y:S01]  /*2ac0*/  FMUL R12, R2.reuse, R2.reuse ;  /* 0x00000002020c7220 */ /* 0x0c0fe20000400000 */
[----:B------:R-:W-:Y:S02]  /*2ad0*/  FFMA R0, R2, 1.4426950216293334961, R5 ;  /* 0x3fb8aa3b02007823 */ /* 0x000fe40000000005 */
[----:B------:R-:W-:Y:S01]  /*2ae0*/  FADD R14, R13, R13 ;  /* 0x0000000d0d0e7221 */ /* 0x000fe20000000000 */
[C---:B------:R-:W-:Y:S01]  /*2af0*/  FFMA R13, R12.reuse, R15, 0.0032181653659790754318 ;  /* 0x3b52e7db0c0d7423 */ /* 0x040fe2000000000f */
[----:B------:R-:W-:Y:S02]  /*2b00*/  FADD R5, R5, -R0 ;  /* 0x8000000005057221 */ /* 0x000fe40000000000 */
[----:B------:R-:W-:Y:S01]  /*2b10*/  FFMA R11, R11, -R2, R14 ;  /* 0x800000020b0b7223 */ /* 0x000fe2000000000e */
[----:B------:R-:W-:Y:S01]  /*2b20*/  FFMA R13, R12, R13, 0.018033718690276145935 ;  /* 0x3c93bb730c0d7423 */ /* 0x000fe2000000000d */
[----:B------:R-:W-:-:S02]  /*2b30*/  FFMA R14, R2, 1.4426950216293334961, R5 ;  /* 0x3fb8aa3b020e7823 */ /* 0x000fc40000000005 */
[----:B------:R-:W-:Y:S01]  /*2b40*/  FMUL R11, R4, R11 ;  /* 0x0000000b040b7220 */ /* 0x000fe20000400000 */
[----:B------:R-:W-:-:S03]  /*2b50*/  FFMA R13, R12, R13, 0.12022458761930465698 ;  /* 0x3df6384f0c0d7423 */ /* 0x000fc6000000000d */
[----:B------:R-:W-:Y:S01]  /*2b60*/  FFMA R5, R11, 1.4426950216293334961, R14 ;  /* 0x3fb8aa3b0b057823 */ /* 0x000fe2000000000e */
[----:B------:R-:W-:-:S03]  /*2b70*/  FMUL R13, R12, R13 ;  /* 0x0000000d0c0d7220 */ /* 0x000fc60000400000 */
[----:B------:R-:W-:Y:S01]  /*2b80*/  FFMA R12, R2, 1.9251366722983220825e-08, R5 ;  /* 0x32a55e34020c7823 */ /* 0x000fe20000000005 */
[----:B------:R-:W-:-:S04]  /*2b90*/  FMUL R4, R13, 3 ;  /* 0x404000000d047820 */ /* 0x000fc80000400000 */
[----:B------:R-:W-:-:S04]  /*2ba0*/  FFMA R4, R11, R4, R12 ;  /* 0x000000040b047223 */ /* 0x000fc8000000000c */
[----:B------:R-:W-:-:S04]  /*2bb0*/  FFMA R13, R2, R13, R4 ;  /* 0x0000000d020d7223 */ /* 0x000fc80000000004 */
[----:B------:R-:W-:-:S04]  /*2bc0*/  FADD R5, R0, R13 ;  /* 0x0000000d00057221 */ /* 0x000fc80000000000 */
[----:B------:R-:W-:Y:S01]  /*2bd0*/  FMUL R2, R5, 1.7000000476837158203 ;  /* 0x3fd9999a05027820 */ /* 0x000fe20000400000 */
[----:B------:R-:W-:-:S03]  /*2be0*/  FADD R0, -R0, R5 ;  /* 0x0000000500007221 */ /* 0x000fc60000000100 */
[----:B------:R-:W0:Y:S01]  /*2bf0*/  FRND R11, R2 ;  /* 0x00000002000b7307 */ /* 0x000e220000201000 */
[----:B------:R-:W-:Y:S01]  /*2c00*/  FADD R0, R13, -R0 ;  /* 0x800000000d007221 */ /* 0x000fe20000000000 */
[----:B------:R-:W-:Y:S01]  /*2c10*/  FFMA R5, R5, 1.7000000476837158203, -R2 ;  /* 0x3fd9999a05057823 */ /* 0x000fe20000000802 */
[----:B------:R-:W-:Y:S01]  /*2c20*/  HFMA2 R13, -RZ, RZ, 0.64013671875, -15.109375 ;  /* 0x391fcb8eff0d7431 */ /* 0x000fe200000001ff */
[----:B------:R-:W-:Y:S02]  /*2c30*/  FSETP.GT.AND P0, PT, |R2|, 152, PT ;  /* 0x431800000200780b */ /* 0x000fe40003f04200 */
[----:B------:R-:W-:Y:S01]  /*2c40*/  FFMA R5, R0, 1.7000000476837158203, R5 ;  /* 0x3fd9999a00057823 */ /* 0x000fe20000000005 */
[----:B0-----:R-:W-:Y:S01]  /*2c50*/  FADD R0, R2, -R11 ;  /* 0x8000000b02007221 */ /* 0x001fe20000000000 */
[----:B------:R-:W-:-:S03]  /*2c60*/  FSETP.GT.AND P1, PT, R11, RZ, PT ;  /* 0x000000ff0b00720b */ /* 0x000fc60003f24000 */
[----:B------:R-:W-:Y:S01]  /*2c70*/  FADD R0, R0, R5 ;  /* 0x0000000500007221 */ /* 0x000fe20000000000 */
[----:B------:R-:W-:Y:S02]  /*2c80*/  SEL R4, RZ, 0x83000000, P1 ;  /* 0x83000000ff047807 */ /* 0x000fe40000800000 */
[----:B------:R-:W-:Y:S01]  /*2c90*/  FSETP.GEU.AND P1, PT, R2, RZ, PT ;  /* 0x000000ff0200720b */ /* 0x000fe20003f2e000 */
[----:B------:R-:W-:Y:S02]  /*2ca0*/  FFMA R5, R0, R13, 0.0013391353422775864601 ;  /* 0x3aaf85ed00057423 */ /* 0x000fe4000000000d */
[----:B------:R-:W-:Y:S02]  /*2cb0*/  VIADD R11, R4, 0x7f000000 ;  /* 0x7f000000040b7836 */ /* 0x000fe40000000000 */
[----:B------:R-:W-:-:S04]  /*2cc0*/  FFMA R5, R0, R5, 0.0096188392490148544312 ;  /* 0x3c1d985600057423 */ /* 0x000fc80000000005 */
[C---:B------:R-:W-:Y:S02]  /*2cd0*/  FFMA R13, R0.reuse, R5, 0.055503588169813156128 ;  /* 0x3d6357bb000d7423 */ /* 0x040fe40000000005 */
[----:B------:R-:W0:Y:S02]  /*2ce0*/  F2I.NTZ R5, R2 ;  /* 0x0000000200057305 */ /* 0x000e240000203100 */
[----:B------:R-:W-:-:S04]  /*2cf0*/  FFMA R13, R0, R13, 0.24022644758224487305 ;  /* 0x3e75fdec000d7423 */ /* 0x000fc8000000000d */
[----:B------:R-:W-:-:S04]  /*2d00*/  FFMA R13, R0, R13, 0.69314718246459960938 ;  /* 0x3f317218000d7423 */ /* 0x000fc8000000000d */
[----:B------:R-:W-:Y:S01]  /*2d10*/  FFMA R12, R0, R13, 1 ;  /* 0x3f800000000c7423 */ /* 0x000fe2000000000d */
[----:B------:R-:W-:-:S03]  /*2d20*/  FSEL R0, RZ, +INF , !P1 ;  /* 0x7f800000ff007808 */ /* 0x000fc60004800000 */
[----:B------:R-:W-:Y:S01]  /*2d30*/  FMUL R12, R11, R12 ;  /* 0x0000000c0b0c7220 */ /* 0x000fe20000400000 */
[----:B0-----:R-:W-:-:S05]  /*2d40*/  LEA R5, R5, -R4, 0x17 ;  /* 0x8000000405057211 */ /* 0x001fca00078eb8ff */
[----:B------:R-:W-:Y:S01]  /*2d50*/  @!P0 FMUL R0, R5, R12 ;  /* 0x0000000c05008220 */ /* 0x000fe20000400000 */
[----:B------:R-:W-:-:S07]  /*2d60*/  @!P2 MOV R0, 0x7fffffff ;  /* 0x7fffffff0000a802 */ /* 0x000fce0000000f00 */
.L_x_8:
[----:B------:R-:W-:Y:S05]  /*2d70*/  BSYNC.RECONVERGENT B0 ;  /* 0x0000000000007941 */ /* 0x000fea0003800200 */
.L_x_7:
[----:B------:R-:W-:Y:S01]  /*2d80*/  FADD R11, R0, 1 ;  /* 0x3f800000000b7421 */ /* 0x000fe20000000000 */
[----:B------:R-:W-:Y:S03]  /*2d90*/  BSSY.RECONVERGENT B0, `(.L_x_9) ;  /* 0x000000e000007945 */ /* 0x000fe60003800200 */
[----:B------:R-:W-:-:S05]  /*2da0*/  VIADD R0, R11, 0x1800000 ;  /* 0x018000000b007836 */ /* 0x000fca0000000000 */
[----:B------:R-:W-:-:S04]  /*2db0*/  LOP3.LUT R0, R0, 0x7f800000, RZ, 0xc0, !PT ;  /* 0x7f80000000007812 */ /* 0x000fc800078ec0ff */
[----:B------:R-:W-:-:S13]  /*2dc0*/  ISETP.GT.U32.AND P0, PT, R0, 0x1ffffff, PT ;  /* 0x01ffffff0000780c */ /* 0x000fda0003f04070 */
[----:B------:R-:W-:Y:S05]  /*2dd0*/  @P0 BRA `(.L_x_10) ;  /* 0x0000000000140947 */ /* 0x000fea0003800000 */
[----:B------:R-:W-:Y:S02]  /*2de0*/  MOV R0, R11 ;  /* 0x0000000b00007202 */ /* 0x000fe40000000f00 */
[----:B------:R-:W-:-:S07]  /*2df0*/  MOV R12, 0x2e10 ;  /* 0x00002e10000c7802 */ /* 0x000fce0000000f00 */
[----:B---3-5:R-:W-:Y:S05]  /*2e00*/  CALL.REL.NOINC `($__internal_0_$__cuda_sm20_rcp_rn_f32_slowpath) ;  /* 0x0000001000007944 */ /* 0x028fea0003c00000 */
[----:B------:R-:W-:Y:S01]  /*2e10*/  MOV R4, R5 ;  /* 0x0000000500047202 */ /* 0x000fe20000000f00 */
[----:B------:R-:W-:Y:S06]  /*2e20*/  BRA `(.L_x_11) ;  /* 0x0000000000107947 */ /* 0x000fec0003800000 */
.L_x_10:
[----:B------:R-:W0:Y:S02]  /*2e30*/  MUFU.RCP R4, R11 ;  /* 0x0000000b00047308 */ /* 0x000e240000001000 */
[----:B0-----:R-:W-:-:S04]  /*2e40*/  FFMA R0, R11, R4, -1 ;  /* 0xbf8000000b007423 */ /* 0x001fc80000000004 */
[----:B------:R-:W-:-:S04]  /*2e50*/  FADD.FTZ R5, -R0, -RZ ;  /* 0x800000ff00057221 */ /* 0x000fc80000010100 */
[----:B------:R-:W-:-:S07]  /*2e60*/  FFMA R4, R4, R5, R4 ;  /* 0x0000000504047223 */ /* 0x000fce0000000004 */
.L_x_11:
[----:B------:R-:W-:Y:S05]  /*2e70*/  BSYNC.RECONVERGENT B0 ;  /* 0x0000000000007941 */ /* 0x000fea0003800200 */
.L_x_9:
[----:B------:R-:W-:Y:S01]  /*2e80*/  VIADD R0, R3, 0x1800000 ;  /* 0x0180000003007836 */ /* 0x000fe20000000000 */
[----:B------:R-:W-:Y:S04]  /*2e90*/  BSSY.RECONVERGENT B0, `(.L_x_12) ;  /* 0x000000c000007945 */ /* 0x000fe80003800200 */
[----:B------:R-:W-:-:S04]  /*2ea0*/  LOP3.LUT R0, R0, 0x7f800000, RZ, 0xc0, !PT ;  /* 0x7f80000000007812 */ /* 0x000fc800078ec0ff */
[----:B------:R-:W-:-:S13]  /*2eb0*/  ISETP.GT.U32.AND P0, PT, R0, 0x1ffffff, PT ;  /* 0x01ffffff0000780c */ /* 0x000fda0003f04070 */
[----:B------:R-:W-:Y:S05]  /*2ec0*/  @P0 BRA `(.L_x_13) ;  /* 0x0000000000100947 */ /* 0x000fea0003800000 */
[----:B------:R-:W-:Y:S02]  /*2ed0*/  MOV R0, R3 ;  /* 0x0000000300007202 */ /* 0x000fe40000000f00 */
[----:B------:R-:W-:-:S07]  /*2ee0*/  MOV R12, 0x2f00 ;  /* 0x00002f00000c7802 */ /* 0x000fce0000000f00 */
[----:B---3-5:R-:W-:Y:S05]  /*2ef0*/  CALL.REL.NOINC `($__internal_0_$__cuda_sm20_rcp_rn_f32_slowpath) ;  /* 0x0000000c00c47944 */ /* 0x028fea0003c00000 */
[----:B------:R-:W-:Y:S05]  /*2f00*/  BRA `(.L_x_14) ;  /* 0x0000000000107947 */ /* 0x000fea0003800000 */
.L_x_13:
[----:B------:R-:W0:Y:S02]  /*2f10*/  MUFU.RCP R0, R3 ;  /* 0x0000000300007308 */ /* 0x000e240000001000 */
[----:B0-----:R-:W-:-:S04]  /*2f20*/  FFMA R2, R3, R0, -1 ;  /* 0xbf80000003027423 */ /* 0x001fc80000000000 */
[----:B------:R-:W-:-:S04]  /*2f30*/  FADD.FTZ R5, -R2, -RZ ;  /* 0x800000ff02057221 */ /* 0x000fc80000010100 */
[----:B------:R-:W-:-:S07]  /*2f40*/  FFMA R5, R0, R5, R0 ;  /* 0x0000000500057223 */ /* 0x000fce0000000000 */
.L_x_14:
[----:B------:R-:W-:Y:S05]  /*2f50*/  BSYNC.RECONVERGENT B0 ;  /* 0x0000000000007941 */ /* 0x000fea0003800200 */
.L_x_12:
[----:B------:R-:W0:Y:S01]  /*2f60*/  MUFU.RCP R2, R3 ;  /* 0x0000000300027308 */ /* 0x000e220000001000 */
[----:B------:R-:W-:Y:S01]  /*2f70*/  UMOV UR4, 0x3e99999a ;  /* 0x3e99999a00047882 */ /* 0x000fe20000000000 */
[----:B------:R-:W-:Y:S01]  /*2f80*/  BSSY.RECONVERGENT B0, `(.L_x_15) ;  /* 0x000000e000007945 */ /* 0x000fe20003800200 */
[----:B---3--:R-:W-:-:S05]  /*2f90*/  MOV R14, UR4 ;  /* 0x00000004000e7c02 */ /* 0x008fca0008000f00 */
[----:B------:R-:W1:Y:S01]  /*2fa0*/  FCHK P0, R14, R3 ;  /* 0x000000030e007302 */ /* 0x000e620000000000 */
[----:B0-----:R-:W-:-:S04]  /*2fb0*/  FFMA R0, -R3, R2, 1 ;  /* 0x3f80000003007423 */ /* 0x001fc80000000102 */
[----:B------:R-:W-:Y:S01]  /*2fc0*/  FFMA R0, R2, R0, R2 ;  /* 0x0000000002007223 */ /* 0x000fe20000000002 */
[----:B------:R-:W-:-:S03]  /*2fd0*/  FADD R2, R5, -R4 ;  /* 0x8000000405027221 */ /* 0x000fc60000000000 */
[----:B------:R-:W-:-:S04]  /*2fe0*/  FFMA R11, R0, 0.30000001192092895508, RZ ;  /* 0x3e99999a000b7823 */ /* 0x000fc800000000ff */
[----:B------:R-:W-:-:S04]  /*2ff0*/  FFMA R12, -R3, R11, 0.30000001192092895508 ;  /* 0x3e99999a030c7423 */ /* 0x000fc8000000010b */
[----:B------:R-:W-:Y:S01]  /*3000*/  FFMA R4, R0, R12, R11 ;  /* 0x0000000c00047223 */ /* 0x000fe2000000000b */
[----:B-1----:R-:W-:Y:S06]  /*3010*/  @!P0 BRA `(.L_x_16) ;  /* 0x0000000000108947 */ /* 0x002fec0003800000 */
[----:B------:R-:W-:Y:S01]  /*3020*/  IMAD.MOV.U32 R0, RZ, RZ, 0x3e99999a ;  /* 0x3e99999aff007424 */ /* 0x000fe200078e00ff */
[----:B------:R-:W-:-:S07]  /*3030*/  MOV R12, 0x3050 ;  /* 0x00003050000c7802 */ /* 0x000fce0000000f00 */
[----:B-----5:R-:W-:Y:S05]  /*3040*/  CALL.REL.NOINC `($__internal_1_$__cuda_sm3x_div_rn_noftz_f32_slowpath) ;  /* 0x0000001000407944 */ /* 0x020fea0003c00000 */
[----:B------:R-:W-:-:S07]  /*3050*/  MOV R4, R0 ;  /* 0x0000000000047202 */ /* 0x000fce0000000f00 */
.L_x_16:
[----:B------:R-:W-:Y:S05]  /*3060*/  BSYNC.RECONVERGENT B0 ;  /* 0x0000000000007941 */ /* 0x000fea0003800200 */
.L_x_15:
[----:B------:R-:W0:Y:S01]  /*3070*/  LDCU UR4, c[0x0][0x3c8] ;  /* 0x00007900ff0477ac */ /* 0x000e220008000800 */
[----:B------:R-:W1:Y:S01]  /*3080*/  MUFU.RCP R12, R3 ;  /* 0x00000003000c7308 */ /* 0x000e620000001000 */
[----:B------:R-:W-:Y:S01]  /*3090*/  BSSY.RECONVERGENT B0, `(.L_x_17) ;  /* 0x000000d000007945 */ /* 0x000fe20003800200 */
[----:B0----5:R-:W-:Y:S01]  /*30a0*/  FADD R0, R9, -UR4 ;  /* 0x8000000409007e21 */ /* 0x021fe20008000000 */
[----:B-1----:R-:W-:-:S03]  /*30b0*/  FFMA R5, -R3, R12, 1 ;  /* 0x3f80000003057423 */ /* 0x002fc6000000010c */
[----:B------:R-:W-:Y:S01]  /*30c0*/  FADD R14, R0, R0 ;  /* 0x00000000000e7221 */ /* 0x000fe20000000000 */
[----:B------:R-:W-:-:S03]  /*30d0*/  FFMA R0, R12, R5, R12 ;  /* 0x000000050c007223 */ /* 0x000fc6000000000c */
[----:B------:R-:W0:Y:S01]  /*30e0*/  FCHK P0, R14, R3 ;  /* 0x000000030e007302 */ /* 0x000e220000000000 */
[----:B------:R-:W-:-:S04]  /*30f0*/  FFMA R5, R0, R14, RZ ;  /* 0x0000000e00057223 */ /* 0x000fc800000000ff */
[----:B------:R-:W-:-:S04]  /*3100*/  FFMA R12, -R3, R5, R14 ;  /* 0x00000005030c7223 */ /* 0x000fc8000000010e */
[----:B------:R-:W-:Y:S01]  /*3110*/  FFMA R0, R0, R12, R5 ;  /* 0x0000000c00007223 */ /* 0x000fe20000000005 */
[----:B0-----:R-:W-:Y:S06]  /*3120*/  @!P0 BRA `(.L_x_18) ;  /* 0x00000000000c8947 */ /* 0x001fec0003800000 */
[----:B------:R-:W-:Y:S02]  /*3130*/  MOV R0, R14 ;  /* 0x0000000e00007202 */ /* 0x000fe40000000f00 */
[----:B------:R-:W-:-:S07]  /*3140*/  MOV R12, 0x3160 ;  /* 0x00003160000c7802 */ /* 0x000fce0000000f00 */
[----:B------:R-:W-:Y:S05]  /*3150*/  CALL.REL.NOINC `($__internal_1_$__cuda_sm3x_div_rn_noftz_f32_slowpath) ;  /* 0x0000000c00fc7944 */ /* 0x000fea0003c00000 */
.L_x_18:
[----:B------:R-:W-:Y:S05]  /*3160*/  BSYNC.RECONVERGENT B0 ;  /* 0x0000000000007941 */ /* 0x000fea0003800200 */
.L_x_17:
[----:B------:R-:W-:Y:S01]  /*3170*/  FSETP.NEU.AND P0, PT, R0, 1, PT ;  /* 0x3f8000000000780b */ /* 0x000fe20003f0d000 */
[----:B------:R-:W-:Y:S01]  /*3180*/  IMAD.MOV.U32 R3, RZ, RZ, 0x40400000 ;  /* 0x40400000ff037424 */ /* 0x000fe200078e00ff */
[----:B------:R-:W-:Y:S01]  /*3190*/  BSSY.RECONVERGENT B0, `(.L_x_19) ;  /* 0x0000049000007945 */ /* 0x000fe20003800200 */
[----:B------:R-:W-:Y:S02]  /*31a0*/  HFMA2 R5, -RZ, RZ, 1.875, 0 ;  /* 0x3f800000ff057431 */ /* 0x000fe400000001ff */
[----:B------:R-:W-:-:S08]  /*31b0*/  FFMA R3, R10, -R3, 10 ;  /* 0x412000000a037423 */ /* 0x000fd00000000803 */
[----:B------:R-:W-:Y:S05]  /*31c0*/  @!P0 BRA `(.L_x_20) ;  /* 0x0000000400148947 */ /* 0x000fea0003800000 */
[----:B------:R-:W-:-:S13]  /*31d0*/  FSETP.NAN.AND P0, PT, |R0|, |R0|, PT ;  /* 0x400000000000720b */ /* 0x000fda0003f08200 */
[----:B------:R-:W-:Y:S01]  /*31e0*/  @P0 FADD R5, R0, -0.3333333432674407959 ;  /* 0xbeaaaaab00050421 */ /* 0x000fe20000000000 */
[----:B------:R-:W-:Y:S06]  /*31f0*/  @P0 BRA `(.L_x_20) ;  /* 0x0000000400080947 */ /* 0x000fec0003800000 */
[----:B------:R-:W-:-:S04]  /*3200*/  FSETP.NEU.AND P0, PT, |R0|, +INF , PT ;  /* 0x7f8000000000780b */ /* 0x000fc80003f0d200 */
[----:B------:R-:W-:-:S13]  /*3210*/  FSETP.NEU.AND P0, PT, R0, RZ, P0 ;  /* 0x000000ff0000720b */ /* 0x000fda000070d000 */
[----:B------:R-:W-:-:S05]  /*3220*/  @!P0 FADD R5, R0, R0 ;  /* 0x0000000000058221 */ /* 0x000fca0000000000 */
[----:B------:R-:W-:-:S04]  /*3230*/  @!P0 LOP3.LUT R5, R5, 0x7fffffff, RZ, 0xc0, !PT ;  /* 0x7fffffff05058812 */ /* 0x000fc800078ec0ff */
[----:B------:R-:W-:Y:S01]  /*3240*/  @!P0 LOP3.LUT R5, R5, 0x7f800000, RZ, 0x3c, !PT ;  /* 0x7f80000005058812 */ /* 0x000fe200078e3cff */
[----:B------:R-:W-:Y:S06]  /*3250*/  @!P0 BRA `(.L_x_20) ;  /* 0x0000000000f08947 */ /* 0x000fec0003800000 */
[C---:B------:R-:W-:Y:S01]  /*3260*/  FMUL R5, |R0|.reuse, 16777216 ;  /* 0x4b80000000057820 */ /* 0x040fe20000400200 */
[C---:B------:R-:W-:Y:S02]  /*3270*/  FSETP.GEU.AND P0, PT, |R0|.reuse, 1.175494350822287508e-38, PT ;  /* 0x008000000000780b */ /* 0x040fe40003f0e200 */
[----:B------:R-:W-:Y:S02]  /*3280*/  MOV R18, 0x3a2c32e4 ;  /* 0x3a2c32e400127802 */ /* 0x000fe40000000f00 */
[----:B------:R-:W-:Y:S02]  /*3290*/  FSEL R5, R5, |R0|, !P0 ;  /* 0x4000000005057208 */ /* 0x000fe40004000000 */
[----:B------:R-:W-:Y:S02]  /*32a0*/  FSEL R11, RZ, -24, P0 ;  /* 0xc1c00000ff0b7808 */ /* 0x000fe40000000000 */
[----:B------:R-:W-:Y:S02]  /*32b0*/  IADD3 R10, PT, PT, R5, -0x3f3504f3, RZ ;  /* 0xc0cafb0d050a7810 */ /* 0x000fe40007ffe0ff */
[----:B------:R-:W-:-:S02]  /*32c0*/  FSETP.GEU.AND P2, PT, R0, RZ, PT ;  /* 0x000000ff0000720b */ /* 0x000fc40003f4e000 */
[----:B------:R-:W-:-:S05]  /*32d0*/  LOP3.LUT R10, R10, 0xff800000, RZ, 0xc0, !PT ;  /* 0xff8000000a0a7812 */ /* 0x000fca00078ec0ff */
[----:B------:R-:W-:Y:S01]  /*32e0*/  IMAD.IADD R5, R5, 0x1, -R10 ;  /* 0x0000000105057824 */ /* 0x000fe200078e0a0a */
[----:B------:R-:W-:-:S03]  /*32f0*/  I2FP.F32.S32 R10, R10 ;  /* 0x0000000a000a7245 */ /* 0x000fc60000201400 */
[C---:B------:R-:W-:Y:S01]  /*3300*/  FADD R13, R5.reuse, 1 ;  /* 0x3f800000050d7421 */ /* 0x040fe20000000000 */
[----:B------:R-:W-:-:S04]  /*3310*/  FADD R14, R5, -1 ;  /* 0xbf800000050e7421 */ /* 0x000fc80000000000 */
[----:B------:R-:W-:Y:S01]  /*3320*/  FADD R12, R14, R14 ;  /* 0x0000000e0e0c7221 */ /* 0x000fe20000000000 */
[----:B------:R-:W0:Y:S03]  /*3330*/  MUFU.RCP R13, R13 ;  /* 0x0000000d000d7308 */ /* 0x000e260000001000 */
[----:B0-----:R-:W-:Y:S01]  /*3340*/  FMUL R5, R13, R12 ;  /* 0x0000000c0d057220 */ /* 0x001fe20000400000 */
[----:B------:R-:W-:-:S03]  /*3350*/  FFMA R12, R10, 1.1920928955078125e-07, R11 ;  /* 0x340000000a0c7823 */ /* 0x000fc6000000000b */
        /* <DEDUP_REMOVED lines=15> */
[----:B------:R-:W-:Y:S01]  /*3450*/  FFMA R11, R14, R11, R13 ;  /* 0x0000000b0e0b7223 */ /* 0x000fe2000000000d */
[----:B------:R-:W-:-:S03]  /*3460*/  HFMA2 R14, -RZ, RZ, 0.64013671875, -15.109375 ;  /* 0x391fcb8eff0e7431 */ /* 0x000fc600000001ff */
[----:B------:R-:W-:-:S04]  /*3470*/  FFMA R11, R5, R18, R11 ;  /* 0x00000012050b7223 */ /* 0x000fc8000000000b */
[----:B------:R-:W-:-:S04]  /*3480*/  FADD R5, R10, R11 ;  /* 0x0000000b0a057221 */ /* 0x000fc80000000000 */
[----:B------:R-:W-:Y:S01]  /*3490*/  FMUL R12, R5, -0.3333333432674407959 ;  /* 0xbeaaaaab050c7820 */ /* 0x000fe20000400000 */
[----:B------:R-:W-:-:S03]  /*34a0*/  FADD R10, -R10, R5 ;  /* 0x000000050a0a7221 */ /* 0x000fc60000000100 */
[----:B------:R-:W0:Y:S01]  /*34b0*/  FRND R13, R12 ;  /* 0x0000000c000d7307 */ /* 0x000e220000201000 */
[----:B------:R-:W-:Y:S01]  /*34c0*/  FADD R10, R11, -R10 ;  /* 0x8000000a0b0a7221 */ /* 0x000fe20000000000 */
[----:B------:R-:W-:Y:S01]  /*34d0*/  FFMA R5, R5, -0.3333333432674407959, -R12 ;  /* 0xbeaaaaab05057823 */ /* 0x000fe2000000080c */
[----:B------:R-:W-:-:S03]  /*34e0*/  FSETP.GT.AND P0, PT, |R12|, 152, PT ;  /* 0x431800000c00780b */ /* 0x000fc60003f04200 */
[----:B------:R-:W-:Y:S02]  /*34f0*/  FFMA R10, R10, -0.3333333432674407959, R5 ;  /* 0xbeaaaaab0a0a7823 */ /* 0x000fe40000000005 */
[----:B------:R-:W1:Y:S01]  /*3500*/  F2I.NTZ R11, R12 ;  /* 0x0000000c000b7305 */ /* 0x000e620000203100 */
[----:B0-----:R-:W-:Y:S01]  /*3510*/  FADD R5, R12, -R13 ;  /* 0x8000000d0c057221 */ /* 0x001fe20000000000 */
[----:B------:R-:W-:-:S03]  /*3520*/  FSETP.GT.AND P1, PT, R13, RZ, PT ;  /* 0x000000ff0d00720b */ /* 0x000fc60003f24000 */
[----:B------:R-:W-:-:S04]  /*3530*/  FADD R5, R5, R10 ;  /* 0x0000000a05057221 */ /* 0x000fc80000000000 */
[----:B------:R-:W-:-:S04]  /*3540*/  FFMA R10, R5, R14, 0.0013391353422775864601 ;  /* 0x3aaf85ed050a7423 */ /* 0x000fc8000000000e */
[----:B------:R-:W-:-:S04]  /*3550*/  FFMA R10, R5, R10, 0.0096188392490148544312 ;  /* 0x3c1d9856050a7423 */ /* 0x000fc8000000000a */
[----:B------:R-:W-:-:S04]  /*3560*/  FFMA R10, R5, R10, 0.055503588169813156128 ;  /* 0x3d6357bb050a7423 */ /* 0x000fc8000000000a */
[C---:B------:R-:W-:Y:S01]  /*3570*/  FFMA R14, R5.reuse, R10, 0.24022644758224487305 ;  /* 0x3e75fdec050e7423 */ /* 0x040fe2000000000a */
[----:B------:R-:W-:Y:S02]  /*3580*/  SEL R10, RZ, 0x83000000, P1 ;  /* 0x83000000ff0a7807 */ /* 0x000fe40000800000 */
[----:B------:R-:W-:Y:S01]  /*3590*/  FSETP.GEU.AND P1, PT, R12, RZ, PT ;  /* 0x000000ff0c00720b */ /* 0x000fe20003f2e000 */
[----:B------:R-:W-:Y:S01]  /*35a0*/  FFMA R14, R5, R14, 0.69314718246459960938 ;  /* 0x3f317218050e7423 */ /* 0x000fe2000000000e */
[----:B-1----:R-:W-:Y:S01]  /*35b0*/  LEA R11, R11, -R10, 0x17 ;  /* 0x8000000a0b0b7211 */ /* 0x002fe200078eb8ff */
[----:B------:R-:W-:Y:S02]  /*35c0*/  VIADD R0, R10, 0x7f000000 ;  /* 0x7f0000000a007836 */ /* 0x000fe40000000000 */
[----:B------:R-:W-:Y:S01]  /*35d0*/  FFMA R13, R5, R14, 1 ;  /* 0x3f800000050d7423 */ /* 0x000fe2000000000e */
[----:B------:R-:W-:-:S03]  /*35e0*/  FSEL R5, RZ, +INF , !P1 ;  /* 0x7f800000ff057808 */ /* 0x000fc60004800000 */
[----:B------:R-:W-:-:S04]  /*35f0*/  FMUL R0, R0, R13 ;  /* 0x0000000d00007220 */ /* 0x000fc80000400000 */
[----:B------:R-:W-:Y:S01]  /*3600*/  @!P0 FMUL R5, R11, R0 ;  /* 0x000000000b058220 */ /* 0x000fe20000400000 */
[----:B------:R-:W-:-:S07]  /*3610*/  @!P2 MOV R5, 0x7fffffff ;  /* 0x7fffffff0005a802 */ /* 0x000fce0000000f00 */
.L_x_20:
[----:B------:R-:W-:Y:S05]  /*3620*/  BSYNC.RECONVERGENT B0 ;  /* 0x0000000000007941 */ /* 0x000fea0003800200 */
.L_x_19:
[----:B------:R-:W-:Y:S02]  /*3630*/  HFMA2 R0, -RZ, RZ, 2.4375, 0 ;  /* 0x40e00000ff007431 */ /* 0x000fe400000001ff */
[----:B------:R-:W-:Y:S01]  /*3640*/  IMAD.MOV.U32 R11, RZ, RZ, 0x3e124925 ;  /* 0x3e124925ff0b7424 */ /* 0x000fe200078e00ff */
[----:B------:R-:W0:Y:S01]  /*3650*/  FCHK P0, R3, 7 ;  /* 0x40e0000003007902 */ /* 0x000e220000000000 */
[----:B------:R-:W-:Y:S01]  /*3660*/  FADD R4, -R4, 1 ;  /* 0x3f80000004047421 */ /* 0x000fe20000000100 */
[----:B------:R-:W-:Y:S03]  /*3670*/  BSSY.RECONVERGENT B0, `(.L_x_21) ;  /* 0x000000e000007945 */ /* 0x000fe60003800200 */
[----:B------:R-:W-:Y:S01]  /*3680*/  FMUL R5, R4, R5 ;  /* 0x0000000504057220 */ /* 0x000fe20000400000 */
[----:B------:R-:W-:Y:S01]  /*3690*/  MOV R4, 0x3f800000 ;  /* 0x3f80000000047802 */ /* 0x000fe20000000f00 */
[----:B------:R-:W-:-:S04]  /*36a0*/  FFMA R0, R11, -R0, 1 ;  /* 0x3f8000000b007423 */ /* 0x000fc80000000800 */
[----:B------:R-:W-:-:S04]  /*36b0*/  FFMA R0, R0, R11, 0.14285714924335479736 ;  /* 0x3e12492500007423 */ /* 0x000fc8000000000b */
[----:B------:R-:W-:-:S04]  /*36c0*/  FFMA R10, R0, R3, RZ ;  /* 0x00000003000a7223 */ /* 0x000fc800000000ff */
[----:B------:R-:W-:-:S04]  /*36d0*/  FFMA R11, R10, -7, R3 ;  /* 0xc0e000000a0b7823 */ /* 0x000fc80000000003 */
[----:B------:R-:W-:Y:S01]  /*36e0*/  FFMA R11, R0, R11, R10 ;  /* 0x0000000b000b7223 */ /* 0x000fe2000000000a */
[----:B0-----:R-:W-:Y:S06]  /*36f0*/  @!P0 BRA `(.L_x_22) ;  /* 0x0000000000148947 */ /* 0x001fec0003800000 */
[----:B------:R-:W-:Y:S01]  /*3700*/  IMAD.MOV.U32 R0, RZ, RZ, R3 ;  /* 0x000000ffff007224 */ /* 0x000fe200078e0003 */
[----:B------:R-:W-:Y:S02]  /*3710*/  MOV R3, 0x40e00000 ;  /* 0x40e0000000037802 */ /* 0x000fe40000000f00 */
[----:B------:R-:W-:-:S07]  /*3720*/  MOV R12, 0x3740 ;  /* 0x00003740000c7802 */ /* 0x000fce0000000f00 */
[----:B------:R-:W-:Y:S05]  /*3730*/  CALL.REL.NOINC `($__internal_1_$__cuda_sm3x_div_rn_noftz_f32_slowpath) ;  /* 0x0000000800847944 */ /* 0x000fea0003c00000 */
[----:B------:R-:W-:-:S07]  /*3740*/  MOV R11, R0 ;  /* 0x00000000000b7202 */ /* 0x000fce0000000f00 */
.L_x_22:
[----:B------:R-:W-:Y:S05]  /*3750*/  BSYNC.RECONVERGENT B0 ;  /* 0x0000000000007941 */ /* 0x000fea0003800200 */
.L_x_21:
[----:B------:R-:W-:Y:S01]  /*3760*/  FMUL R2, R2, R11 ;  /* 0x0000000b02027220 */ /* 0x000fe20000400000 */
[----:B------:R-:W-:Y:S03]  /*3770*/  BSSY.RECONVERGENT B0, `(.L_x_23) ;  /* 0x0000049000007945 */ /* 0x000fe60003800200 */
[----:B------:R-:W-:-:S04]  /*3780*/  FMUL R0, R5, R2 ;  /* 0x0000000205007220 */ /* 0x000fc80000400000 */
[----:B------:R-:W-:-:S05]  /*3790*/  FMUL R0, R0, 4.4400000572204589844 ;  /* 0x408e147b00007820 */ /* 0x000fca0000400000 */
[----:B------:R-:W-:-:S13]  /*37a0*/  FSETP.NEU.AND P0, PT, R0, 1, PT ;  /* 0x3f8000000000780b */ /* 0x000fda0003f0d000 */
[----:B------:R-:W-:Y:S05]  /*37b0*/  @!P0 BRA `(.L_x_24) ;  /* 0x0000000400108947 */ /* 0x000fea0003800000 */
[----:B------:R-:W-:-:S13]  /*37c0*/  FSETP.NAN.AND P0, PT, |R0|, |R0|, PT ;  /* 0x400000000000720b */ /* 0x000fda0003f08200 */
[----:B------:R-:W-:Y:S01]  /*37d0*/  @P0 FADD R4, R0, 1.1900000572204589844 ;  /* 0x3f9851ec00040421 */ /* 0x000fe20000000000 */
[----:B------:R-:W-:Y:S06]  /*37e0*/  @P0 BRA `(.L_x_24) ;  /* 0x0000000400040947 */ /* 0x000fec0003800000 */
[----:B------:R-:W-:-:S04]  /*37f0*/  FSETP.NEU.AND P0, PT, |R0|, +INF , PT ;  /* 0x7f8000000000780b */ /* 0x000fc80003f0d200 */
[----:B------:R-:W-:-:S13]  /*3800*/  FSETP.NEU.AND P0, PT, R0, RZ, P0 ;  /* 0x000000ff0000720b */ /* 0x000fda000070d000 */
[----:B------:R-:W-:-:S05]  /*3810*/  @!P0 FADD R4, R0, R0 ;  /* 0x0000000000048221 */ /* 0x000fca0000000000 */
[----:B------:R-:W-:Y:S01]  /*3820*/  @!P0 LOP3.LUT R4, R4, 0x7fffffff, RZ, 0xc0, !PT ;  /* 0x7fffffff04048812 */ /* 0x000fe200078ec0ff */
[----:B------:R-:W-:Y:S06]  /*3830*/  @!P0 BRA `(.L_x_24) ;  /* 0x0000000000f08947 */ /* 0x000fec0003800000 */
[C---:B------:R-:W-:Y:S01]  /*3840*/  FMUL R3, |R0|.reuse, 16777216 ;  /* 0x4b80000000037820 */ /* 0x040fe20000400200 */
[C---:B------:R-:W-:Y:S01]  /*3850*/  FSETP.GEU.AND P0, PT, |R0|.reuse, 1.175494350822287508e-38, PT ;  /* 0x008000000000780b */ /* 0x040fe20003f0e200 */
[----:B------:R-:W-:Y:S01]  /*3860*/  HFMA2 R14, -RZ, RZ, 0.771484375, 0.21533203125 ;  /* 0x3a2c32e4ff0e7431 */ /* 0x000fe200000001ff */
[----:B------:R-:W-:Y:S02]  /*3870*/  FSETP.GEU.AND P2, PT, R0, RZ, PT ;  /* 0x000000ff0000720b */ /* 0x000fe40003f4e000 */
[----:B------:R-:W-:-:S05]  /*3880*/  FSEL R3, R3, |R0|, !P0 ;  /* 0x4000000003037208 */ /* 0x000fca0004000000 */
[----:B------:R-:W-:-:S05]  /*3890*/  VIADD R2, R3, 0xc0cafb0d ;  /* 0xc0cafb0d03027836 */ /* 0x000fca0000000000 */
[----:B------:R-:W-:-:S04]  /*38a0*/  LOP3.LUT R2, R2, 0xff800000, RZ, 0xc0, !PT ;  /* 0xff80000002027812 */ /* 0x000fc800078ec0ff */
[-C--:B------:R-:W-:Y:S02]  /*38b0*/  IADD3 R3, PT, PT, R3, -R2.reuse, RZ ;  /* 0x8000000203037210 */ /* 0x080fe40007ffe0ff */
        /* <DEDUP_REMOVED lines=9> */
[C---:B------:R-:W-:Y:S01]  /*3950*/  FMUL R11, R10.reuse, R10 ;  /* 0x0000000a0a0b7220 */ /* 0x040fe20000400000 */
[----:B------:R-:W-:Y:S02]  /*3960*/  FFMA R2, R10, 1.4426950216293334961, R3 ;  /* 0x3fb8aa3b0a027823 */ /* 0x000fe40000000003 */
[----:B------:R-:W-:Y:S01]  /*3970*/  FADD R13, R12, R12 ;  /* 0x0000000c0c0d7221 */ /* 0x000fe20000000000 */
[----:B------:R-:W-:Y:S01]  /*3980*/  FFMA R12, R11, R14, 0.0032181653659790754318 ;  /* 0x3b52e7db0b0c7423 */ /* 0x000fe2000000000e */
        /* <DEDUP_REMOVED lines=13> */
[----:B------:R-:W-:Y:S01]  /*3a60*/  FMUL R4, R3, 1.1900000572204589844 ;  /* 0x3f9851ec03047820 */ /* 0x000fe20000400000 */
[----:B------:R-:W-:-:S03]  /*3a70*/  FADD R2, -R2, R3 ;  /* 0x0000000302027221 */ /* 0x000fc60000000100 */
[----:B------:R-:W0:Y:S01]  /*3a80*/  FRND R5, R4 ;  /* 0x0000000400057307 */ /* 0x000e220000201000 */
[----:B------:R-:W-:Y:S01]  /*3a90*/  FADD R2, R11, -R2 ;  /* 0x800000020b027221 */ /* 0x000fe20000000000 */
[----:B------:R-:W-:Y:S01]  /*3aa0*/  FFMA R3, R3, 1.1900000572204589844, -R4 ;  /* 0x3f9851ec03037823 */ /* 0x000fe20000000804 */
[----:B------:R-:W-:Y:S01]  /*3ab0*/  IMAD.MOV.U32 R11, RZ, RZ, 0x391fcb8e ;  /* 0x391fcb8eff0b7424 */ /* 0x000fe200078e00ff */
[----:B------:R-:W-:Y:S02]  /*3ac0*/  FSETP.GT.AND P0, PT, |R4|, 152, PT ;  /* 0x431800000400780b */ /* 0x000fe40003f04200 */
[----:B------:R-:W-:Y:S02]  /*3ad0*/  FFMA R3, R2, 1.1900000572204589844, R3 ;  /* 0x3f9851ec02037823 */ /* 0x000fe40000000003 */
[----:B------:R-:W1:Y:S01]  /*3ae0*/  F2I.NTZ R10, R4 ;  /* 0x00000004000a7305 */ /* 0x000e620000203100 */
[----:B0-----:R-:W-:Y:S01]  /*3af0*/  FADD R2, R4, -R5 ;  /* 0x8000000504027221 */ /* 0x001fe20000000000 */
[----:B------:R-:W-:-:S03]  /*3b00*/  FSETP.GT.AND P1, PT, R5, RZ, PT ;  /* 0x000000ff0500720b */ /* 0x000fc60003f24000 */
[----:B------:R-:W-:-:S04]  /*3b10*/  FADD R2, R2, R3 ;  /* 0x0000000302027221 */ /* 0x000fc80000000000 */
[----:B------:R-:W-:-:S04]  /*3b20*/  FFMA R3, R2, R11, 0.0013391353422775864601 ;  /* 0x3aaf85ed02037423 */ /* 0x000fc8000000000b */
[----:B------:R-:W-:-:S04]  /*3b30*/  FFMA R3, R2, R3, 0.0096188392490148544312 ;  /* 0x3c1d985602037423 */ /* 0x000fc80000000003 */
[----:B------:R-:W-:-:S04]  /*3b40*/  FFMA R3, R2, R3, 0.055503588169813156128 ;  /* 0x3d6357bb02037423 */ /* 0x000fc80000000003 */
[----:B------:R-:W-:Y:S01]  /*3b50*/  FFMA R5, R2, R3, 0.24022644758224487305 ;  /* 0x3e75fdec02057423 */ /* 0x000fe20000000003 */
[----:B------:R-:W-:Y:S02]  /*3b60*/  SEL R3, RZ, 0x83000000, P1 ;  /* 0x83000000ff037807 */ /* 0x000fe40000800000 */
[----:B------:R-:W-:Y:S01]  /*3b70*/  FSETP.GEU.AND P1, PT, R4, RZ, PT ;  /* 0x000000ff0400720b */ /* 0x000fe20003f2e000 */
[----:B------:R-:W-:Y:S01]  /*3b80*/  FFMA R5, R2, R5, 0.69314718246459960938 ;  /* 0x3f31721802057423 */ /* 0x000fe20000000005 */
[----:B------:R-:W-:Y:S02]  /*3b90*/  IADD3 R0, PT, PT, R3, 0x7f000000, RZ ;  /* 0x7f00000003007810 */ /* 0x000fe40007ffe0ff */
[----:B-1----:R-:W-:Y:S01]  /*3ba0*/  LEA R10, R10, -R3, 0x17 ;  /* 0x800000030a0a7211 */ /* 0x002fe200078eb8ff */
[----:B------:R-:W-:Y:S01]  /*3bb0*/  FFMA R5, R2, R5, 1 ;  /* 0x3f80000002057423 */ /* 0x000fe20000000005 */
[----:B------:R-:W-:-:S03]  /*3bc0*/  FSEL R4, RZ, +INF , !P1 ;  /* 0x7f800000ff047808 */ /* 0x000fc60004800000 */
[----:B------:R-:W-:-:S04]  /*3bd0*/  FMUL R5, R0, R5 ;  /* 0x0000000500057220 */ /* 0x000fc80000400000 */
[----:B------:R-:W-:Y:S01]  /*3be0*/  @!P0 FMUL R4, R10, R5 ;  /* 0x000000050a048220 */ /* 0x000fe20000400000 */
[----:B------:R-:W-:-:S07]  /*3bf0*/  @!P2 IMAD.MOV.U32 R4, RZ, RZ, 0x7fffffff ;  /* 0x7fffffffff04a424 */ /* 0x000fce00078e00ff */
.L_x_24:
[----:B------:R-:W-:Y:S05]  /*3c00*/  BSYNC.RECONVERGENT B0 ;  /* 0x0000000000007941 */ /* 0x000fea0003800200 */
.L_x_23:
[----:B------:R-:W0:Y:S01]  /*3c10*/  LDC R5, c[0x0][0x3bc] ;  /* 0x0000ef00ff057b82 */ /* 0x000e220000000800 */
[----:B------:R-:W1:Y:S01]  /*3c20*/  LDCU.64 UR4, c[0x0][0x3c0] ;  /* 0x00007800ff0477ac */ /* 0x000e620008000a00 */
[----:B------:R-:W-:Y:S01]  /*3c30*/  FADD R4, -R4, 1 ;  /* 0x3f80000004047421 */ /* 0x000fe20000000100 */
[----:B------:R-:W-:Y:S01]  /*3c40*/  FMUL R3, R8, 1.5749999284744262695 ;  /* 0x3fc9999908037820 */ /* 0x000fe20000400000 */
[----:B------:R-:W-:Y:S02]  /*3c50*/  BSSY.RECONVERGENT B0, `(.L_x_25) ;  /* 0x0000014000007945 */ /* 0x000fe40003800200 */
[----:B------:R-:W-:Y:S02]  /*3c60*/  FADD R4, R4, -0.079999998211860656738 ;  /* 0xbda3d70a04047421 */ /* 0x000fe40000000000 */
[----:B------:R-:W2:Y:S02]  /*3c70*/  LDC R2, c[0x0][0x3c8] ;  /* 0x0000f200ff027b82 */ /* 0x000ea40000000800 */
[----:B------:R-:W-:-:S04]  /*3c80*/  FMUL R3, R4, R3 ;  /* 0x0000000304037220 */ /* 0x000fc80000400000 */
[----:B-1----:R-:W-:-:S04]  /*3c90*/  FMUL R0, R3, UR4 ;  /* 0x0000000403007c20 */ /* 0x002fc80008400000 */
[----:B0-----:R-:W-:-:S04]  /*3ca0*/  FADD R11, R0, R5 ;  /* 0x00000005000b7221 */ /* 0x001fc80000000000 */
[----:B------:R-:W0:Y:S01]  /*3cb0*/  MUFU.RCP R3, R11 ;  /* 0x0000000b00037308 */ /* 0x000e220000001000 */
[----:B--2---:R-:W-:-:S04]  /*3cc0*/  FFMA R2, R2, R5, UR5 ;  /* 0x0000000502027e23 */ /* 0x004fc80008000005 */
[----:B------:R-:W-:-:S04]  /*3cd0*/  FFMA R0, R9, R0, R2 ;  /* 0x0000000009007223 */ /* 0x000fc80000000002 */
[----:B------:R-:W1:Y:S01]  /*3ce0*/  FCHK P0, R0, R11 ;  /* 0x0000000b00007302 */ /* 0x000e620000000000 */
[----:B0-----:R-:W-:-:S04]  /*3cf0*/  FFMA R4, -R11, R3, 1 ;  /* 0x3f8000000b047423 */ /* 0x001fc80000000103 */
[----:B------:R-:W-:-:S04]  /*3d00*/  FFMA R3, R3, R4, R3 ;  /* 0x0000000403037223 */ /* 0x000fc80000000003 */
[----:B------:R-:W-:-:S04]  /*3d10*/  FFMA R2, R0, R3, RZ ;  /* 0x0000000300027223 */ /* 0x000fc800000000ff */
[----:B------:R-:W-:-:S04]  /*3d20*/  FFMA R4, -R11, R2, R0 ;  /* 0x000000020b047223 */ /* 0x000fc80000000100 */
[----:B------:R-:W-:Y:S01]  /*3d30*/  FFMA R4, R3, R4, R2 ;  /* 0x0000000403047223 */ /* 0x000fe20000000002 */
[----:B-1----:R-:W-:Y:S06]  /*3d40*/  @!P0 BRA `(.L_x_26) ;  /* 0x0000000000108947 */ /* 0x002fec0003800000 */
[----:B------:R-:W-:Y:S02]  /*3d50*/  MOV R3, R11 ;  /* 0x0000000b00037202 */ /* 0x000fe40000000f00 */
[----:B------:R-:W-:-:S07]  /*3d60*/  MOV R12, 0x3d80 ;  /* 0x00003d80000c7802 */ /* 0x000fce0000000f00 */
[----:B------:R-:W-:Y:S05]  /*3d70*/  CALL.REL.NOINC `($__internal_1_$__cuda_sm3x_div_rn_noftz_f32_slowpath) ;  /* 0x0000000000f47944 */ /* 0x000fea0003c00000 */
[----:B------:R-:W-:-:S07]  /*3d80*/  MOV R4, R0 ;  /* 0x0000000000047202 */ /* 0x000fce0000000f00 */
.L_x_26:
[----:B------:R-:W-:Y:S05]  /*3d90*/  BSYNC.RECONVERGENT B0 ;  /* 0x0000000000007941 */ /* 0x000fea0003800200 */
.L_x_25:
[----:B------:R-:W0:Y:S01]  /*3da0*/  LDC.64 R2, c[0x0][0x380] ;  /* 0x0000e000ff027b82 */ /* 0x000e220000000a00 */
[----:B------:R-:W-:Y:S01]  /*3db0*/  R2UR UR4, R6 ;  /* 0x00000000060472ca */ /* 0x000fe200000e0000 */
[----:B------:R-:W-:Y:S01]  /*3dc0*/  FADD R5, R4, -0.079999998211860656738 ;  /* 0xbda3d70a04057421 */ /* 0x000fe20000000000 */
[----:B------:R-:W-:Y:S01]  /*3dd0*/  R2UR UR5, R7 ;  /* 0x00000000070572ca */ /* 0x000fe200000e0000 */
[----:B0-----:R-:W-:-:S12]  /*3de0*/  IMAD.WIDE R16, R16, 0x4, R2 ;  /* 0x0000000410107825 */ /* 0x001fd800078e0202 */
[----:B------:R-:W-:Y:S01]  /*3df0*/  STG.E desc[UR4][R16.64], R5 ;  /* 0x0000000510007986 */ /* 0x000fe2000c101904 */
[----:B------:R-:W-:Y:S05]  /*3e00*/  EXIT ;  /* 0x000000000000794d */ /* 0x000fea0003800000 */
        .weak           $__internal_0_$__cuda_sm20_rcp_rn_f32_slowpath
        .type           $__internal_0_$__cuda_sm20_rcp_rn_f32_slowpath,@function
        .size           $__internal_0_$__cuda_sm20_rcp_rn_f32_slowpath,($__internal_1_$__cuda_sm3x_div_rn_noftz_f32_slowpath - $__internal_0_$__cuda_sm20_rcp_rn_f32_slowpath)
$__internal_0_$__cuda_sm20_rcp_rn_f32_slowpath:
[----:B------:R-:W-:Y:S01]  /*3e10*/  IMAD.SHL.U32 R2, R0, 0x2, RZ ;  /* 0x0000000200027824 */ /* 0x000fe200078e00ff */
[----:B------:R-:W-:Y:S04]  /*3e20*/  BSSY.RECONVERGENT B1, `(.L_x_27) ;  /* 0x0000030000017945 */ /* 0x000fe80003800200 */
[----:B------:R-:W-:-:S04]  /*3e30*/  SHF.R.U32.HI R13, RZ, 0x18, R2 ;  /* 0x00000018ff0d7819 */ /* 0x000fc80000011602 */
[----:B------:R-:W-:-:S13]  /*3e40*/  ISETP.NE.U32.AND P0, PT, R13, RZ, PT ;  /* 0x000000ff0d00720c */ /* 0x000fda0003f05070 */
[----:B------:R-:W-:Y:S05]  /*3e50*/  @P0 BRA `(.L_x_28) ;  /* 0x0000000000280947 */ /* 0x000fea0003800000 */
[----:B------:R-:W-:-:S04]  /*3e60*/  SHF.L.U32 R2, R0, 0x1, RZ ;  /* 0x0000000100027819 */ /* 0x000fc800000006ff */
[----:B------:R-:W-:-:S13]  /*3e70*/  ISETP.NE.AND P0, PT, R2, RZ, PT ;  /* 0x000000ff0200720c */ /* 0x000fda0003f05270 */
[----:B------:R-:W-:Y:S01]  /*3e80*/  @P0 FFMA R11, R0, 1.84467440737095516160e+19, RZ ;  /* 0x5f800000000b0823 */ /* 0x000fe200000000ff */
[----:B------:R-:W-:Y:S08]  /*3e90*/  @!P0 MUFU.RCP R5, R0 ;  /* 0x0000000000058308 */ /* 0x000ff00000001000 */
[----:B------:R-:W0:Y:S02]  /*3ea0*/  @P0 MUFU.RCP R2, R11 ;  /* 0x0000000b00020308 */ /* 0x000e240000001000 */
[----:B0-----:R-:W-:-:S04]  /*3eb0*/  @P0 FFMA R13, R11, R2, -1 ;  /* 0xbf8000000b0d0423 */ /* 0x001fc80000000002 */
[----:B------:R-:W-:-:S04]  /*3ec0*/  @P0 FADD.FTZ R13, -R13, -RZ ;  /* 0x800000ff0d0d0221 */ /* 0x000fc80000010100 */
[----:B------:R-:W-:-:S04]  /*3ed0*/  @P0 FFMA R2, R2, R13, R2 ;  /* 0x0000000d02020223 */ /* 0x000fc80000000002 */
[----:B------:R-:W-:Y:S01]  /*3ee0*/  @P0 FFMA R5, R2, 1.84467440737095516160e+19, RZ ;  /* 0x5f80000002050823 */ /* 0x000fe200000000ff */
[----:B------:R-:W-:Y:S06]  /*3ef0*/  BRA `(.L_x_29) ;  /* 0x0000000000887947 */ /* 0x000fec0003800000 */
.L_x_28:
[----:B------:R-:W-:-:S04]  /*3f00*/  IADD3 R15, PT, PT, R13, -0xfd, RZ ;  /* 0xffffff030d0f7810 */ /* 0x000fc80007ffe0ff */
[----:B------:R-:W-:-:S13]  /*3f10*/  ISETP.GT.U32.AND P0, PT, R15, 0x1, PT ;  /* 0x000000010f00780c */ /* 0x000fda0003f04070 */
[----:B------:R-:W-:Y:S05]  /*3f20*/  @P0 BRA `(.L_x_30) ;  /* 0x0000000000780947 */ /* 0x000fea0003800000 */
[----:B------:R-:W-:Y:S01]  /*3f30*/  LOP3.LUT R2, R0, 0x7fffff, RZ, 0xc0, !PT ;  /* 0x007fffff00027812 */ /* 0x000fe200078ec0ff */
[----:B------:R-:W-:-:S03]  /*3f40*/  IMAD.MOV.U32 R18, RZ, RZ, 0x3 ;  /* 0x00000003ff127424 */ /* 0x000fc600078e00ff */
[----:B------:R-:W-:Y:S02]  /*3f50*/  LOP3.LUT R2, R2, 0x3f800000, RZ, 0xfc, !PT ;  /* 0x3f80000002027812 */ /* 0x000fe400078efcff */
[----:B------:R-:W-:Y:S02]  /*3f60*/  SHF.L.U32 R18, R18, R15, RZ ;  /* 0x0000000f12127219 */ /* 0x000fe400000006ff */
[----:B------:R-:W0:Y:S02]  /*3f70*/  MUFU.RCP R5, R2 ;  /* 0x0000000200057308 */ /* 0x000e240000001000 */
[----:B0-----:R-:W-:-:S04]  /*3f80*/  FFMA R11, R2, R5, -1 ;  /* 0xbf800000020b7423 */ /* 0x001fc80000000005 */
[----:B------:R-:W-:-:S04]  /*3f90*/  FADD.FTZ R14, -R11, -RZ ;  /* 0x800000ff0b0e7221 */ /* 0x000fc80000010100 */
[CCC-:B------:R-:W-:Y:S01]  /*3fa0*/  FFMA.RM R11, R5.reuse, R14.reuse, R5.reuse ;  /* 0x0000000e050b7223 */ /* 0x1c0fe20000004005 */
[----:B------:R-:W-:-:S04]  /*3fb0*/  FFMA.RP R14, R5, R14, R5 ;  /* 0x0000000e050e7223 */ /* 0x000fc80000008005 */
[C---:B------:R-:W-:Y:S02]  /*3fc0*/  LOP3.LUT R5, R11.reuse, 0x7fffff, RZ, 0xc0, !PT ;  /* 0x007fffff0b057812 */ /* 0x040fe400078ec0ff */
[----:B------:R-:W-:Y:S02]  /*3fd0*/  FSETP.NEU.FTZ.AND P0, PT, R11, R14, PT ;  /* 0x0000000e0b00720b */ /* 0x000fe40003f1d000 */
[----:B------:R-:W-:Y:S02]  /*3fe0*/  LOP3.LUT R5, R5, 0x800000, RZ, 0xfc, !PT ;  /* 0x0080000005057812 */ /* 0x000fe400078efcff */
[----:B------:R-:W-:Y:S02]  /*3ff0*/  SEL R11, RZ, 0xffffffff, !P0 ;  /* 0xffffffffff0b7807 */ /* 0x000fe40004000000 */
[----:B------:R-:W-:Y:S02]  /*4000*/  LOP3.LUT R18, R18, R5, RZ, 0xc0, !PT ;  /* 0x0000000512127212 */ /* 0x000fe400078ec0ff */
[----:B------:R-:W-:-:S02]  /*4010*/  IADD3 R2, PT, PT, -R11, RZ, RZ ;  /* 0x000000ff0b027210 */ /* 0x000fc40007ffe1ff */
[-C--:B------:R-:W-:Y:S02]  /*4020*/  SHF.R.U32.HI R18, RZ, R15.reuse, R18 ;  /* 0x0000000fff127219 */ /* 0x080fe40000011612 */
[----:B------:R-:W-:Y:S02]  /*4030*/  LOP3.LUT P1, RZ, R2, R15, R5, 0xf8, !PT ;  /* 0x0000000f02ff7212 */ /* 0x000fe4000782f805 */
[C---:B------:R-:W-:Y:S02]  /*4040*/  LOP3.LUT P0, RZ, R18.reuse, 0x1, RZ, 0xc0, !PT ;  /* 0x0000000112ff7812 */ /* 0x040fe4000780c0ff */
[----:B------:R-:W-:-:S04]  /*4050*/  LOP3.LUT P2, RZ, R18, 0x2, RZ, 0xc0, !PT ;  /* 0x0000000212ff7812 */ /* 0x000fc8000784c0ff */
[----:B------:R-:W-:Y:S02]  /*4060*/  PLOP3.LUT P0, PT, P0, P1, P2, 0xe0, 0x0 ;  /* 0x000000000000781c */ /* 0x000fe40000703c20 */
[----:B------:R-:W-:Y:S02]  /*4070*/  LOP3.LUT P1, RZ, R0, 0x7fffff, RZ, 0xc0, !PT ;  /* 0x007fffff00ff7812 */ /* 0x000fe4000782c0ff */
[----:B------:R-:W-:-:S04]  /*4080*/  SEL R2, RZ, 0x1, !P0 ;  /* 0x00000001ff027807 */ /* 0x000fc80004000000 */
[----:B------:R-:W-:-:S04]  /*4090*/  IADD3 R2, PT, PT, -R2, RZ, RZ ;  /* 0x000000ff02027210 */ /* 0x000fc80007ffe1ff */
[----:B------:R-:W-:Y:S01]  /*40a0*/  ISETP.GE.AND P0, PT, R2, RZ, PT ;  /* 0x000000ff0200720c */ /* 0x000fe20003f06270 */
[----:B------:R-:W-:-:S05]  /*40b0*/  VIADD R2, R13, 0xffffff04 ;  /* 0xffffff040d027836 */ /* 0x000fca0000000000 */
[----:B------:R-:W-:-:S07]  /*40c0*/  SHF.R.U32.HI R5, RZ, R2, R5 ;  /* 0x00000002ff057219 */ /* 0x000fce0000011605 */
[----:B------:R-:W-:-:S04]  /*40d0*/  @!P0 IADD3 R5, PT, PT, R5, 0x1, RZ ;  /* 0x0000000105058810 */ /* 0x000fc80007ffe0ff */
[----:B------:R-:W-:-:S04]  /*40e0*/  @!P1 SHF.L.U32 R5, R5, 0x1, RZ ;  /* 0x0000000105059819 */ /* 0x000fc800000006ff */
[----:B------:R-:W-:Y:S01]  /*40f0*/  LOP3.LUT R5, R5, 0x80000000, R0, 0xf8, !PT ;  /* 0x8000000005057812 */ /* 0x000fe200078ef800 */
[----:B------:R-:W-:Y:S06]  /*4100*/  BRA `(.L_x_29) ;  /* 0x0000000000047947 */ /* 0x000fec0003800000 */
.L_x_30:
[----:B------:R0:W1:Y:S02]  /*4110*/  MUFU.RCP R5, R0 ;  /* 0x0000000000057308 */ /* 0x0000640000001000 */
.L_x_29:
[----:B------:R-:W-:Y:S05]  /*4120*/  BSYNC.RECONVERGENT B1 ;  /* 0x0000000000017941 */ /* 0x000fea0003800200 */
.L_x_27:
[----:B------:R-:W-:-:S04]  /*4130*/  IMAD.MOV.U32 R13, RZ, RZ, 0x0 ;  /* 0x00000000ff0d7424 */ /* 0x000fc800078e00ff */
[----:B01----:R-:W-:Y:S05]  /*4140*/  RET.REL.NODEC R12 `(stage_estabilidade2) ;  /* 0xffffffbc0cac7950 */ /* 0x003fea0003c3ffff */
        .weak           $__internal_1_$__cuda_sm3x_div_rn_noftz_f32_slowpath
        .type           $__internal_1_$__cuda_sm3x_div_rn_noftz_f32_slowpath,@function
        .size           $__internal_1_$__cuda_sm3x_div_rn_noftz_f32_slowpath,(.L_x_44 - $__internal_1_$__cuda_sm3x_div_rn_noftz_f32_slowpath)
$__internal_1_$__cuda_sm3x_div_rn_noftz_f32_slowpath:
[--C-:B------:R-:W-:Y:S01]  /*4150*/  SHF.R.U32.HI R11, RZ, 0x17, R3.reuse ;  /* 0x00000017ff0b7819 */ /* 0x100fe20000011603 */
[----:B------:R-:W-:Y:S01]  /*4160*/  BSSY.RECONVERGENT B1, `(.L_x_31) ;  /* 0x0000063000017945 */ /* 0x000fe20003800200 */
[----:B------:R-:W-:Y:S01]  /*4170*/  SHF.R.U32.HI R13, RZ, 0x17, R0 ;  /* 0x00000017ff0d7819 */ /* 0x000fe20000011600 */
[----:B------:R-:W-:Y:S01]  /*4180*/  IMAD.MOV.U32 R15, RZ, RZ, R3 ;  /* 0x000000ffff0f7224 */ /* 0x000fe200078e0003 */
[----:B------:R-:W-:Y:S02]  /*4190*/  LOP3.LUT R11, R11, 0xff, RZ, 0xc0, !PT ;  /* 0x000000ff0b0b7812 */ /* 0x000fe400078ec0ff */
[----:B------:R-:W-:Y:S02]  /*41a0*/  LOP3.LUT R17, R13, 0xff, RZ, 0xc0, !PT ;  /* 0x000000ff0d117812 */ /* 0x000fe400078ec0ff */
[----:B------:R-:W-:Y:S02]  /*41b0*/  IADD3 R18, PT, PT, R11, -0x1, RZ ;  /* 0xffffffff0b127810 */ /* 0x000fe40007ffe0ff */
[----:B------:R-:W-:-:S02]  /*41c0*/  IADD3 R14, PT, PT, R17, -0x1, RZ ;  /* 0xffffffff110e7810 */ /* 0x000fc40007ffe0ff */
[----:B------:R-:W-:-:S04]  /*41d0*/  ISETP.GT.U32.AND P0, PT, R18, 0xfd, PT ;  /* 0x000000fd1200780c */ /* 0x000fc80003f04070 */
[----:B------:R-:W-:-:S13]  /*41e0*/  ISETP.GT.U32.OR P0, PT, R14, 0xfd, P0 ;  /* 0x000000fd0e00780c */ /* 0x000fda0000704470 */
[----:B------:R-:W-:Y:S01]  /*41f0*/  @!P0 MOV R13, RZ ;  /* 0x000000ff000d8202 */ /* 0x000fe20000000f00 */
[----:B------:R-:W-:Y:S06]  /*4200*/  @!P0 BRA `(.L_x_32) ;  /* 0x00000000005c8947 */ /* 0x000fec0003800000 */
[----:B------:R-:W-:Y:S02]  /*4210*/  FSETP.GTU.FTZ.AND P0, PT, |R0|, +INF , PT ;  /* 0x7f8000000000780b */ /* 0x000fe40003f1c200 */
[----:B------:R-:W-:-:S04]  /*4220*/  FSETP.GTU.FTZ.AND P1, PT, |R3|, +INF , PT ;  /* 0x7f8000000300780b */ /* 0x000fc80003f3c200 */
[----:B------:R-:W-:-:S13]  /*4230*/  PLOP3.LUT P0, PT, P0, P1, PT, 0xf8, 0x8f ;  /* 0x00000000008f781c */ /* 0x000fda0000703f70 */
[----:B------:R-:W-:Y:S05]  /*4240*/  @P0 BRA `(.L_x_33) ;  /* 0x00000004004c0947 */ /* 0x000fea0003800000 */
[----:B------:R-:W-:-:S13]  /*4250*/  LOP3.LUT P0, RZ, R15, 0x7fffffff, R0, 0xc8, !PT ;  /* 0x7fffffff0fff7812 */ /* 0x000fda000780c800 */
[----:B------:R-:W-:Y:S05]  /*4260*/  @!P0 BRA `(.L_x_34) ;  /* 0x00000004003c8947 */ /* 0x000fea0003800000 */
[C---:B------:R-:W-:Y:S02]  /*4270*/  FSETP.NEU.FTZ.AND P2, PT, |R0|.reuse, +INF , PT ;  /* 0x7f8000000000780b */ /* 0x040fe40003f5d200 */
[----:B------:R-:W-:Y:S02]  /*4280*/  FSETP.NEU.FTZ.AND P1, PT, |R3|, +INF , PT ;  /* 0x7f8000000300780b */ /* 0x000fe40003f3d200 */
[----:B------:R-:W-:-:S11]  /*4290*/  FSETP.NEU.FTZ.AND P0, PT, |R0|, +INF , PT ;  /* 0x7f8000000000780b */ /* 0x000fd60003f1d200 */
[----:B------:R-:W-:Y:S05]  /*42a0*/  @!P1 BRA !P2, `(.L_x_34) ;  /* 0x00000004002c9947 */ /* 0x000fea0005000000 */
[----:B------:R-:W-:-:S04]  /*42b0*/  LOP3.LUT P2, RZ, R0, 0x7fffffff, RZ, 0xc0, !PT ;  /* 0x7fffffff00ff7812 */ /* 0x000fc8000784c0ff */
[----:B------:R-:W-:-:S13]  /*42c0*/  PLOP3.LUT P1, PT, P1, P2, PT, 0x2f, 0xf2 ;  /* 0x0000000000f2781c */ /* 0x000fda0000f24577 */
[----:B------:R-:W-:Y:S05]  /*42d0*/  @P1 BRA `(.L_x_35) ;  /* 0x0000000400181947 */ /* 0x000fea0003800000 */
[----:B------:R-:W-:-:S04]  /*42e0*/  LOP3.LUT P1, RZ, R15, 0x7fffffff, RZ, 0xc0, !PT ;  /* 0x7fffffff0fff7812 */ /* 0x000fc8000782c0ff */
[----:B------:R-:W-:-:S13]  /*42f0*/  PLOP3.LUT P0, PT, P0, P1, PT, 0x2f, 0xf2 ;  /* 0x0000000000f2781c */ /* 0x000fda0000702577 */
[----:B------:R-:W-:Y:S05]  /*4300*/  @P0 BRA `(.L_x_36) ;  /* 0x0000000400000947 */ /* 0x000fea0003800000 */
[----:B------:R-:W-:Y:S02]  /*4310*/  ISETP.GE.AND P0, PT, R14, RZ, PT ;  /* 0x000000ff0e00720c */ /* 0x000fe40003f06270 */
[----:B------:R-:W-:-:S11]  /*4320*/  ISETP.GE.AND P1, PT, R18, RZ, PT ;  /* 0x000000ff1200720c */ /* 0x000fd60003f26270 */
[----:B------:R-:W-:Y:S01]  /*4330*/  @P0 MOV R13, RZ ;  /* 0x000000ff000d0202 */ /* 0x000fe20000000f00 */
[----:B------:R-:W-:Y:S02]  /*4340*/  @!P0 IMAD.MOV.U32 R13, RZ, RZ, -0x40 ;  /* 0xffffffc0ff0d8424 */ /* 0x000fe400078e00ff */
[----:B------:R-:W-:Y:S01]  /*4350*/  @!P0 FFMA R0, R0, 1.84467440737095516160e+19, RZ ;  /* 0x5f80000000008823 */ /* 0x000fe200000000ff */
[----:B------:R-:W-:Y:S02]  /*4360*/  @!P1 FFMA R15, R3, 1.84467440737095516160e+19, RZ ;  /* 0x5f800000030f9823 */ /* 0x000fe400000000ff */
[----:B------:R-:W-:-:S07]  /*4370*/  @!P1 IADD3 R13, PT, PT, R13, 0x40, RZ ;  /* 0x000000400d0d9810 */ /* 0x000fce0007ffe0ff */
.L_x_32:
[----:B------:R-:W-:Y:S01]  /*4380*/  LEA R14, R11, 0xc0800000, 0x17 ;  /* 0xc08000000b0e7811 */ /* 0x000fe200078eb8ff */
[----:B------:R-:W-:Y:S01]  /*4390*/  VIADD R17, R17, 0xffffff81 ;  /* 0xffffff8111117836 */ /* 0x000fe20000000000 */
[----:B------:R-:W-:Y:S02]  /*43a0*/  BSSY.RECONVERGENT B2, `(.L_x_37) ;  /* 0x0000035000027945 */ /* 0x000fe40003800200 */
[----:B------:R-:W-:Y:S01]  /*43b0*/  IADD3 R18, PT, PT, -R14, R15, RZ ;  /* 0x0000000f0e127210 */ /* 0x000fe20007ffe1ff */
[----:B------:R-:W-:-:S03]  /*43c0*/  IMAD R0, R17, -0x800000, R0 ;  /* 0xff80000011007824 */ /* 0x000fc600078e0200 */
[----:B------:R0:W1:Y:S01]  /*43d0*/  MUFU.RCP R15, R18 ;  /* 0x00000012000f7308 */ /* 0x0000620000001000 */
[----:B------:R-:W-:Y:S01]  /*43e0*/  FADD.FTZ R19, -R18, -RZ ;  /* 0x800000ff12137221 */ /* 0x000fe20000010100 */
[----:B0-----:R-:W-:-:S04]  /*43f0*/  IADD3 R18, PT, PT, R17, 0x7f, -R11 ;  /* 0x0000007f11127810 */ /* 0x001fc80007ffe80b */
[----:B------:R-:W-:Y:S01]  /*4400*/  IADD3 R18, PT, PT, R18, R13, RZ ;  /* 0x0000000d12127210 */ /* 0x000fe20007ffe0ff */
[----:B-1----:R-:W-:-:S04]  /*4410*/  FFMA R14, R15, R19, 1 ;  /* 0x3f8000000f0e7423 */ /* 0x002fc80000000013 */
[----:B------:R-:W-:-:S04]  /*4420*/  FFMA R15, R15, R14, R15 ;  /* 0x0000000e0f0f7223 */ /* 0x000fc8000000000f */
[----:B------:R-:W-:-:S04]  /*4430*/  FFMA R14, R0, R15, RZ ;  /* 0x0000000f000e7223 */ /* 0x000fc800000000ff */
[----:B------:R-:W-:-:S04]  /*4440*/  FFMA R20, R19, R14, R0 ;  /* 0x0000000e13147223 */ /* 0x000fc80000000000 */
[----:B------:R-:W-:-:S04]  /*4450*/  FFMA R14, R15, R20, R14 ;  /* 0x000000140f0e7223 */ /* 0x000fc8000000000e */
[----:B------:R-:W-:-:S04]  /*4460*/  FFMA R19, R19, R14, R0 ;  /* 0x0000000e13137223 */ /* 0x000fc80000000000 */
[----:B------:R-:W-:-:S05]  /*4470*/  FFMA R0, R15, R19, R14 ;  /* 0x000000130f007223 */ /* 0x000fca000000000e */
[----:B------:R-:W-:-:S04]  /*4480*/  SHF.R.U32.HI R11, RZ, 0x17, R0 ;  /* 0x00000017ff0b7819 */ /* 0x000fc80000011600 */
[----:B------:R-:W-:-:S04]  /*4490*/  LOP3.LUT R11, R11, 0xff, RZ, 0xc0, !PT ;  /* 0x000000ff0b0b7812 */ /* 0x000fc800078ec0ff */
[----:B------:R-:W-:-:S05]  /*44a0*/  IADD3 R17, PT, PT, R11, R18, RZ ;  /* 0x000000120b117210 */ /* 0x000fca0007ffe0ff */
[----:B------:R-:W-:-:S05]  /*44b0*/  VIADD R11, R17, 0xffffffff ;  /* 0xffffffff110b7836 */ /* 0x000fca0000000000 */
[----:B------:R-:W-:-:S13]  /*44c0*/  ISETP.GE.U32.AND P0, PT, R11, 0xfe, PT ;  /* 0x000000fe0b00780c */ /* 0x000fda0003f06070 */
[----:B------:R-:W-:Y:S05]  /*44d0*/  @!P0 BRA `(.L_x_38) ;  /* 0x0000000000808947 */ /* 0x000fea0003800000 */
[----:B------:R-:W-:-:S13]  /*44e0*/  ISETP.GT.AND P0, PT, R17, 0xfe, PT ;  /* 0x000000fe1100780c */ /* 0x000fda0003f04270 */
[----:B------:R-:W-:Y:S05]  /*44f0*/  @P0 BRA `(.L_x_39) ;  /* 0x00000000006c0947 */ /* 0x000fea0003800000 */
[----:B------:R-:W-:-:S13]  /*4500*/  ISETP.GE.AND P0, PT, R17, 0x1, PT ;  /* 0x000000011100780c */ /* 0x000fda0003f06270 */
[----:B------:R-:W-:Y:S05]  /*4510*/  @P0 BRA `(.L_x_40) ;  /* 0x0000000000740947 */ /* 0x000fea0003800000 */
[----:B------:R-:W-:Y:S02]  /*4520*/  ISETP.GE.AND P0, PT, R17, -0x18, PT ;  /* 0xffffffe81100780c */ /* 0x000fe40003f06270 */
[----:B------:R-:W-:-:S11]  /*4530*/  LOP3.LUT R0, R0, 0x80000000, RZ, 0xc0, !PT ;  /* 0x8000000000007812 */ /* 0x000fd600078ec0ff */
[----:B------:R-:W-:Y:S05]  /*4540*/  @!P0 BRA `(.L_x_40) ;  /* 0x0000000000688947 */ /* 0x000fea0003800000 */
[-CC-:B------:R-:W-:Y:S01]  /*4550*/  FFMA.RZ R11, R15, R19.reuse, R14.reuse ;  /* 0x000000130f0b7223 */ /* 0x180fe2000000c00e */
[C---:B------:R-:W-:Y:S02]  /*4560*/  IADD3 R18, PT, PT, R17.reuse, 0x20, RZ ;  /* 0x0000002011127810 */ /* 0x040fe40007ffe0ff */
[----:B------:R-:W-:Y:S02]  /*4570*/  ISETP.NE.AND P2, PT, R17, RZ, PT ;  /* 0x000000ff1100720c */ /* 0x000fe40003f45270 */
[----:B------:R-:W-:Y:S01]  /*4580*/  LOP3.LUT R13, R11, 0x7fffff, RZ, 0xc0, !PT ;  /* 0x007fffff0b0d7812 */ /* 0x000fe200078ec0ff */
[CCC-:B------:R-:W-:Y:S01]  /*4590*/  FFMA.RP R11, R15.reuse, R19.reuse, R14.reuse ;  /* 0x000000130f0b7223 */ /* 0x1c0fe2000000800e */
[----:B------:R-:W-:Y:S01]  /*45a0*/  FFMA.RM R14, R15, R19, R14 ;  /* 0x000000130f0e7223 */ /* 0x000fe2000000400e */
[----:B------:R-:W-:Y:S02]  /*45b0*/  ISETP.NE.AND P1, PT, R17, RZ, PT ;  /* 0x000000ff1100720c */ /* 0x000fe40003f25270 */
[----:B------:R-:W-:-:S02]  /*45c0*/  LOP3.LUT R13, R13, 0x800000, RZ, 0xfc, !PT ;  /* 0x008000000d0d7812 */ /* 0x000fc400078efcff */
[----:B------:R-:W-:Y:S02]  /*45d0*/  IADD3 R15, PT, PT, -R17, RZ, RZ ;  /* 0x000000ff110f7210 */ /* 0x000fe40007ffe1ff */
[----:B------:R-:W-:Y:S02]  /*45e0*/  SHF.L.U32 R18, R13, R18, RZ ;  /* 0x000000120d127219 */ /* 0x000fe400000006ff */
[----:B------:R-:W-:Y:S02]  /*45f0*/  FSETP.NEU.FTZ.AND P0, PT, R11, R14, PT ;  /* 0x0000000e0b00720b */ /* 0x000fe40003f1d000 */
[----:B------:R-:W-:Y:S02]  /*4600*/  SEL R14, R15, RZ, P2 ;  /* 0x000000ff0f0e7207 */ /* 0x000fe40001000000 */
[----:B------:R-:W-:Y:S02]  /*4610*/  ISETP.NE.AND P1, PT, R18, RZ, P1 ;  /* 0x000000ff1200720c */ /* 0x000fe40000f25270 */
[----:B------:R-:W-:-:S02]  /*4620*/  SHF.R.U32.HI R14, RZ, R14, R13 ;  /* 0x0000000eff0e7219 */ /* 0x000fc4000001160d */
[----:B------:R-:W-:Y:S02]  /*4630*/  PLOP3.LUT P0, PT, P0, P1, PT, 0xf8, 0x8f ;  /* 0x00000000008f781c */ /* 0x000fe40000703f70 */
[----:B------:R-:W-:Y:S02]  /*4640*/  SHF.R.U32.HI R18, RZ, 0x1, R14 ;  /* 0x00000001ff127819 */ /* 0x000fe4000001160e */
[----:B------:R-:W-:-:S04]  /*4650*/  SEL R11, RZ, 0x1, !P0 ;  /* 0x00000001ff0b7807 */ /* 0x000fc80004000000 */
[----:B------:R-:W-:-:S04]  /*4660*/  LOP3.LUT R11, R11, 0x1, R18, 0xf8, !PT ;  /* 0x000000010b0b7812 */ /* 0x000fc800078ef812 */
[----:B------:R-:W-:-:S05]  /*4670*/  LOP3.LUT R11, R11, R14, RZ, 0xc0, !PT ;  /* 0x0000000e0b0b7212 */ /* 0x000fca00078ec0ff */
[----:B------:R-:W-:-:S05]  /*4680*/  IMAD.IADD R11, R18, 0x1, R11 ;  /* 0x00000001120b7824 */ /* 0x000fca00078e020b */
[----:B------:R-:W-:Y:S01]  /*4690*/  LOP3.LUT R0, R11, R0, RZ, 0xfc, !PT ;  /* 0x000000000b007212 */ /* 0x000fe200078efcff */
[----:B------:R-:W-:Y:S06]  /*46a0*/  BRA `(.L_x_40) ;  /* 0x0000000000107947 */ /* 0x000fec0003800000 */
.L_x_39:
[----:B------:R-:W-:-:S04]  /*46b0*/  LOP3.LUT R0, R0, 0x80000000, RZ, 0xc0, !PT ;  /* 0x8000000000007812 */ /* 0x000fc800078ec0ff */
[----:B------:R-:W-:Y:S01]  /*46c0*/  LOP3.LUT R0, R0, 0x7f800000, RZ, 0xfc, !PT ;  /* 0x7f80000000007812 */ /* 0x000fe200078efcff */
[----:B------:R-:W-:Y:S06]  /*46d0*/  BRA `(.L_x_40) ;  /* 0x0000000000047947 */ /* 0x000fec0003800000 */
.L_x_38:
[----:B------:R-:W-:-:S07]  /*46e0*/  LEA R0, R18, R0, 0x17 ;  /* 0x0000000012007211 */ /* 0x000fce00078eb8ff */
.L_x_40:
[----:B------:R-:W-:Y:S05]  /*46f0*/  BSYNC.RECONVERGENT B2 ;  /* 0x0000000000027941 */ /* 0x000fea0003800200 */
.L_x_37:
[----:B------:R-:W-:Y:S05]  /*4700*/  BRA `(.L_x_41) ;  /* 0x0000000000207947 */ /* 0x000fea0003800000 */
.L_x_36:
[----:B------:R-:W-:-:S04]  /*4710*/  LOP3.LUT R0, R15, 0x80000000, R0, 0x48, !PT ;  /* 0x800000000f007812 */ /* 0x000fc800078e4800 */
[----:B------:R-:W-:Y:S01]  /*4720*/  LOP3.LUT R0, R0, 0x7f800000, RZ, 0xfc, !PT ;  /* 0x7f80000000007812 */ /* 0x000fe200078efcff */
[----:B------:R-:W-:Y:S06]  /*4730*/  BRA `(.L_x_41) ;  /* 0x0000000000147947 */ /* 0x000fec0003800000 */
.L_x_35:
[----:B------:R-:W-:Y:S01]  /*4740*/  LOP3.LUT R0, R15, 0x80000000, R0, 0x48, !PT ;  /* 0x800000000f007812 */ /* 0x000fe200078e4800 */
[----:B------:R-:W-:Y:S06]  /*4750*/  BRA `(.L_x_41) ;  /* 0x00000000000c7947 */ /* 0x000fec0003800000 */
.L_x_34:
[----:B------:R-:W0:Y:S01]  /*4760*/  MUFU.RSQ R0, -QNAN ;  /* 0xffc0000000007908 */ /* 0x000e220000001400 */
[----:B------:R-:W-:Y:S05]  /*4770*/  BRA `(.L_x_41) ;  /* 0x0000000000047947 */ /* 0x000fea0003800000 */
.L_x_33:
[----:B------:R-:W-:-:S07]  /*4780*/  FADD.FTZ R0, R0, R3 ;  /* 0x0000000300007221 */ /* 0x000fce0000010000 */
.L_x_41:
[----:B------:R-:W-:Y:S05]  /*4790*/  BSYNC.RECONVERGENT B1 ;  /* 0x0000000000017941 */ /* 0x000fea0003800200 */
.L_x_31:
[----:B------:R-:W-:-:S04]  /*47a0*/  HFMA2 R13, -RZ, RZ, 0, 0 ;  /* 0x00000000ff0d7431 */ /* 0x000fc800000001ff */
[----:B0-----:R-:W-:Y:S05]  /*47b0*/  RET.REL.NODEC R12 `(stage_estabilidade2) ;  /* 0xffffffb80c107950 */ /* 0x001fea0003c3ffff */
.L_x_42:
[----:B------:R-:W-:-:S00]  /*47c0*/  BRA `(.L_x_42) ;  /* 0xfffffffc00fc7947 */ /* 0x000fc0000383ffff */
[----:B------:R-:W-:-:S00]  /*47d0*/  NOP ;  /* 0x0000000000007918 */ /* 0x000fc00000000000 */
        /* <DEDUP_REMOVED lines=10> */
.L_x_44:


//--------------------- .nv.shared.reserved.0     --------------------------
	.section	.nv.shared.reserved.0,"aw",@nobits
	.weak		__nv_reservedSMEM_offset_0_alias
	.size		__nv_reservedSMEM_offset_0_alias, 0, 64
	.other		__nv_reservedSMEM_offset_0_alias,@"STO_CUDA_RESERVED_SHARED STV_DEFAULT"
__nv_reservedSMEM_offset_0_alias:
	.zero		0
	.zero		64


//--------------------- .nv.constant0.stage_estabilidade2 --------------------------
	.section	.nv.constant0.stage_estabilidade2,"a",@progbits
	.sectionflags	@""
	.align	4
.nv.constant0.stage_estabilidade2:
	.zero		976


//--------------------- SYMBOLS --------------------------

	.type		.nv.reservedSmem.offset0,@object
	.size		.nv.reservedSmem.offset0,0x4
	.type		malloc,@function
